	.target	sm_90a

	.elftype	@"ET_EXEC"


//--------------------- .note.nv.tkinfo           --------------------------
	.section	.note.nv.tkinfo,"",@"SHT_NOTE"
	.sectionflags	@"SHF_NOTE_NV_TKINFO"
	.tkinfo
        /*0018*/ 	.word	0x00000002
        /*0030*/ 	.string	""
        /*0030*/ 	.string	"ptxas"
        /*0030*/ 	.string	"Cuda compilation tools, release 13.0, V13.0.88"
        /*0030*/ 	.string	"Build cuda_13.0.r13.0/compiler.36424714_0"
        /*0030*/ 	.string	"-arch sm_90a -m 64 "



//--------------------- .note.nv.cuinfo           --------------------------
	.section	.note.nv.cuinfo,"",@"SHT_NOTE"
	.sectionflags	@"SHF_NOTE_NV_CUINFO"
        /*0018*/ 	.short	0x0002
        /*001a*/ 	.short	0x005a
        /*001c*/ 	.short	0x0082
	.zero		2


//--------------------- .nv.info                  --------------------------
	.section	.nv.info,"",@"SHT_CUDA_INFO"
	.align	4


	//----- nvinfo : EIATTR_REGCOUNT
	.align		4
        /*0000*/ 	.byte	0x04, 0x2f
        /*0002*/ 	.short	(.L_15 - .L_14)
	.align		4
.L_14:
        /*0004*/ 	.word	index@(_ZN7cutlass13device_kernelINS_4gemm6kernel13GemmUniversalIN4cute5tupleIJiiiiEEENS1_10collective13CollectiveMmaINS1_34MainloopSm90TmaGmmaWarpSpecializedILi28ENS5_IJNS4_1CILi1EEESB_SB_EEENS1_32KernelTmaWarpSpecializedPingpongEEENS5_IJNSA_ILi64EEESF_NSA_ILi32EEEEEENS_6half_tENS5_IJSB_llEEESI_NS5_IJlSB_lEEENS4_8TiledMMAINS4_8MMA_AtomIJNS4_4SM904GMMA25MMA_64x64x16_F32F16F16_SSILNSO_5MajorE1ELSQ_0ELNSO_7ScaleInE1ELSR_1EEEEEENS4_6LayoutISC_NS5_IJNSA_ILi0EEESV_SV_EEEEENS5_IJNS4_10UnderscoreESY_SY_EEEEENS4_13SM90_TMA_LOADENS4_14ComposedLayoutINS4_7SwizzleILi3ELi4ELi3EEENS4_18smem_ptr_flag_bitsILi16EEENSU_INS5_IJSF_NSA_ILi8EEEEEENS5_IJSB_SF_EEEEEEEvNS4_8identityES11_NS12_INS13_ILi2ELi4ELi3EEES16_NSU_INS5_IJS17_SG_EEENS5_IJSG_SB_EEEEEEEvS1C_EENS_8epilogue10collective6detail29Sm90TmaWarpSpecializedAdapterINS1K_15DefaultEpilogueISI_SK_SK_NS1J_6thread17LinearCombinationISI_Li1EffLNS1O_9ScaleType4KindE0ELNS_15FloatRoundStyleE2ESI_EENS1_15EpilogueDefaultEEEEEvvEEEEvNT_6ParamsE)
        /*0008*/ 	.word	0x000000a8


	//----- nvinfo : EIATTR_FRAME_SIZE
	.align		4
.L_15:
        /*000c*/ 	.byte	0x04, 0x11
        /*000e*/ 	.short	(.L_17 - .L_16)
	.align		4
.L_16:
        /*0010*/ 	.word	index@(_ZN7cutlass13device_kernelINS_4gemm6kernel13GemmUniversalIN4cute5tupleIJiiiiEEENS1_10collective13CollectiveMmaINS1_34MainloopSm90TmaGmmaWarpSpecializedILi28ENS5_IJNS4_1CILi1EEESB_SB_EEENS1_32KernelTmaWarpSpecializedPingpongEEENS5_IJNSA_ILi64EEESF_NSA_ILi32EEEEEENS_6half_tENS5_IJSB_llEEESI_NS5_IJlSB_lEEENS4_8TiledMMAINS4_8MMA_AtomIJNS4_4SM904GMMA25MMA_64x64x16_F32F16F16_SSILNSO_5MajorE1ELSQ_0ELNSO_7ScaleInE1ELSR_1EEEEEENS4_6LayoutISC_NS5_IJNSA_ILi0EEESV_SV_EEEEENS5_IJNS4_10UnderscoreESY_SY_EEEEENS4_13SM90_TMA_LOADENS4_14ComposedLayoutINS4_7SwizzleILi3ELi4ELi3EEENS4_18smem_ptr_flag_bitsILi16EEENSU_INS5_IJSF_NSA_ILi8EEEEEENS5_IJSB_SF_EEEEEEEvNS4_8identityES11_NS12_INS13_ILi2ELi4ELi3EEES16_NSU_INS5_IJS17_SG_EEENS5_IJSG_SB_EEEEEEEvS1C_EENS_8epilogue10collective6detail29Sm90TmaWarpSpecializedAdapterINS1K_15DefaultEpilogueISI_SK_SK_NS1J_6thread17LinearCombinationISI_Li1EffLNS1O_9ScaleType4KindE0ELNS_15FloatRoundStyleE2ESI_EENS1_15EpilogueDefaultEEEEEvvEEEEvNT_6ParamsE)
        /*0014*/ 	.word	0x00000008


	//----- nvinfo : EIATTR_MIN_STACK_SIZE
	.align		4
.L_17:
        /*0018*/ 	.byte	0x04, 0x12
        /*001a*/ 	.short	(.L_19 - .L_18)
	.align		4
.L_18:
        /*001c*/ 	.word	index@(_ZN7cutlass13device_kernelINS_4gemm6kernel13GemmUniversalIN4cute5tupleIJiiiiEEENS1_10collective13CollectiveMmaINS1_34MainloopSm90TmaGmmaWarpSpecializedILi28ENS5_IJNS4_1CILi1EEESB_SB_EEENS1_32KernelTmaWarpSpecializedPingpongEEENS5_IJNSA_ILi64EEESF_NSA_ILi32EEEEEENS_6half_tENS5_IJSB_llEEESI_NS5_IJlSB_lEEENS4_8TiledMMAINS4_8MMA_AtomIJNS4_4SM904GMMA25MMA_64x64x16_F32F16F16_SSILNSO_5MajorE1ELSQ_0ELNSO_7ScaleInE1ELSR_1EEEEEENS4_6LayoutISC_NS5_IJNSA_ILi0EEESV_SV_EEEEENS5_IJNS4_10UnderscoreESY_SY_EEEEENS4_13SM90_TMA_LOADENS4_14ComposedLayoutINS4_7SwizzleILi3ELi4ELi3EEENS4_18smem_ptr_flag_bitsILi16EEENSU_INS5_IJSF_NSA_ILi8EEEEEENS5_IJSB_SF_EEEEEEEvNS4_8identityES11_NS12_INS13_ILi2ELi4ELi3EEES16_NSU_INS5_IJS17_SG_EEENS5_IJSG_SB_EEEEEEEvS1C_EENS_8epilogue10collective6detail29Sm90TmaWarpSpecializedAdapterINS1K_15DefaultEpilogueISI_SK_SK_NS1J_6thread17LinearCombinationISI_Li1EffLNS1O_9ScaleType4KindE0ELNS_15FloatRoundStyleE2ESI_EENS1_15EpilogueDefaultEEEEEvvEEEEvNT_6ParamsE)
        /*0020*/ 	.word	0x00000008
.L_19:


//--------------------- .nv.compat                --------------------------
	.section	.nv.compat,"",@"SHT_CUDA_COMPAT_INFO"
	.align	4
        /*0000*/ 	.byte	0x02, 0x09, 0x01, 0x00, 0x02, 0x02, 0x04, 0x00, 0x02, 0x05, 0x05, 0x00, 0x03, 0x07, 0x01, 0x01
        /*0010*/ 	.byte	0x02, 0x03, 0x01, 0x00, 0x02, 0x06, 0x01, 0x00, 0x04, 0x0b, 0x08, 0x00, 0x00, 0x00, 0x00, 0x00
        /*0020*/ 	.byte	0x00, 0x00, 0x00, 0x00


//--------------------- .nv.info._ZN7cutlass13device_kernelINS_4gemm6kernel13GemmUniversalIN4cute5tupleIJiiiiEEENS1_10collective13CollectiveMmaINS1_34MainloopSm90TmaGmmaWarpSpecializedILi28ENS5_IJNS4_1CILi1EEESB_SB_EEENS1_32KernelTmaWarpSpecializedPingpongEEENS5_IJNSA_ILi64EEESF_NSA_ILi32EEEEEENS_6half_tENS5_IJSB_llEEESI_NS5_IJlSB_lEEENS4_8TiledMMAINS4_8MMA_AtomIJNS4_4SM904GMMA25MMA_64x64x16_F32F16F16_SSILNSO_5MajorE1ELSQ_0ELNSO_7ScaleInE1ELSR_1EEEEEENS4_6LayoutISC_NS5_IJNSA_ILi0EEESV_SV_EEEEENS5_IJNS4_10UnderscoreESY_SY_EEEEENS4_13SM90_TMA_LOADENS4_14ComposedLayoutINS4_7SwizzleILi3ELi4ELi3EEENS4_18smem_ptr_flag_bitsILi16EEENSU_INS5_IJSF_NSA_ILi8EEEEEENS5_IJSB_SF_EEEEEEEvNS4_8identityES11_NS12_INS13_ILi2ELi4ELi3EEES16_NSU_INS5_IJS17_SG_EEENS5_IJSG_SB_EEEEEEEvS1C_EENS_8epilogue10collective6detail29Sm90TmaWarpSpecializedAdapterINS1K_15DefaultEpilogueISI_SK_SK_NS1J_6thread17LinearCombinationISI_Li1EffLNS1O_9ScaleType4KindE0ELNS_15FloatRoundStyleE2ESI_EENS1_15EpilogueDefaultEEEEEvvEEEEvNT_6ParamsE --------------------------
	.section	.nv.info._ZN7cutlass13device_kernelINS_4gemm6kernel13GemmUniversalIN4cute5tupleIJiiiiEEENS1_10collective13CollectiveMmaINS1_34MainloopSm90TmaGmmaWarpSpecializedILi28ENS5_IJNS4_1CILi1EEESB_SB_EEENS1_32KernelTmaWarpSpecializedPingpongEEENS5_IJNSA_ILi64EEESF_NSA_ILi32EEEEEENS_6half_tENS5_IJSB_llEEESI_NS5_IJlSB_lEEENS4_8TiledMMAINS4_8MMA_AtomIJNS4_4SM904GMMA25MMA_64x64x16_F32F16F16_SSILNSO_5MajorE1ELSQ_0ELNSO_7ScaleInE1ELSR_1EEEEEENS4_6LayoutISC_NS5_IJNSA_ILi0EEESV_SV_EEEEENS5_IJNS4_10UnderscoreESY_SY_EEEEENS4_13SM90_TMA_LOADENS4_14ComposedLayoutINS4_7SwizzleILi3ELi4ELi3EEENS4_18smem_ptr_flag_bitsILi16EEENSU_INS5_IJSF_NSA_ILi8EEEEEENS5_IJSB_SF_EEEEEEEvNS4_8identityES11_NS12_INS13_ILi2ELi4ELi3EEES16_NSU_INS5_IJS17_SG_EEENS5_IJSG_SB_EEEEEEEvS1C_EENS_8epilogue10collective6detail29Sm90TmaWarpSpecializedAdapterINS1K_15DefaultEpilogueISI_SK_SK_NS1J_6thread17LinearCombinationISI_Li1EffLNS1O_9ScaleType4KindE0ELNS_15FloatRoundStyleE2ESI_EENS1_15EpilogueDefaultEEEEEvvEEEEvNT_6ParamsE,"",@"SHT_CUDA_INFO"
	.sectionflags	@""
	.align	4


	//----- nvinfo : EIATTR_CUDA_API_VERSION
	.align		4
        /*0000*/ 	.byte	0x04, 0x37
        /*0002*/ 	.short	(.L_21 - .L_20)
.L_20:
        /*0004*/ 	.word	0x00000082


	//----- nvinfo : EIATTR_KPARAM_INFO
	.align		4
.L_21:
        /*0008*/ 	.byte	0x04, 0x17
        /*000a*/ 	.short	(.L_23 - .L_22)
.L_22:
        /*000c*/ 	.word	0x00000000
        /*0010*/ 	.short	0x0000
        /*0012*/ 	.short	0x0070
        /*0014*/ 	.byte	0x00, 0xf0, 0x01, 0x10


	//----- nvinfo : EIATTR_SPARSE_MMA_MASK
	.align		4
.L_23:
        /*0018*/ 	.byte	0x03, 0x50
        /*001a*/ 	.short	0x0000


	//----- nvinfo : EIATTR_MAXREG_COUNT
	.align		4
        /*001c*/ 	.byte	0x03, 0x1b
        /*001e*/ 	.short	0x00a8


	//----- nvinfo : EIATTR_NUM_BARRIERS
	.align		4
        /*0020*/ 	.byte	0x02, 0x4c
        /*0022*/ 	.byte	0x01
	.zero		1


	//----- nvinfo : EIATTR_EXTERNS
	.align		4
        /*0024*/ 	.byte	0x04, 0x0f
        /*0026*/ 	.short	(.L_25 - .L_24)


	//   ....[0]....
	.align		4
.L_24:
        /*0028*/ 	.word	index@(__assertfail)


	//----- nvinfo : EIATTR_ANNOTATIONS
	.align		4
.L_25:
        /*002c*/ 	.byte	0x04, 0x55
        /*002e*/ 	.short	(.L_27 - .L_26)


	//   ....[0]....
.L_26:
        /*0030*/ 	.word	0x00000001
        /*0034*/ 	.byte	0x00, 0x0e, 0x00, 0x00, 0x01, 0x00, 0x00, 0x00, 0x10, 0x44, 0x00, 0x00, 0x01, 0x00, 0x00, 0x00
        /*0044*/ 	.byte	0x00, 0x50, 0x00, 0x00


	//----- nvinfo : EIATTR_MERCURY_ISA_VERSION
	.align		4
.L_27:
        /*0048*/ 	.byte	0x03, 0x5f
        /*004a*/ 	.short	0x0101


	//----- nvinfo : EIATTR_INT_WARP_WIDE_INSTR_OFFSETS
	.align		4
        /*004c*/ 	.byte	0x04, 0x31
        /*004e*/ 	.short	(.L_29 - .L_28)


	//   ....[0]....
.L_28:
        /*0050*/ 	.word	0x00000710


	//   ....[1]....
        /*0054*/ 	.word	0x00000730


	//   ....[2]....
        /*0058*/ 	.word	0x000007b0


	//   ....[3]....
        /*005c*/ 	.word	0x000007c0


	//   ....[4]....
        /*0060*/ 	.word	0x000007d0


	//   ....[5]....
        /*0064*/ 	.word	0x000007f0


	//   ....[6]....
        /*0068*/ 	.word	0x00000880


	//   ....[7]....
        /*006c*/ 	.word	0x000008a0


	//----- nvinfo : EIATTR_COOP_GROUP_MASK_REGIDS
	.align		4
.L_29:
        /*0070*/ 	.byte	0x04, 0x29
        /*0072*/ 	.short	(.L_31 - .L_30)


	//   ....[0]....
.L_30:
        /*0074*/ 	.word	0xffffffff


	//   ....[1]....
        /*0078*/ 	.word	0xffffffff


	//   ....[2]....
        /*007c*/ 	.word	0xffffffff


	//   ....[3]....
        /*0080*/ 	.word	0xffffffff


	//   ....[4]....
        /*0084*/ 	.word	0xffffffff


	//   ....[5]....
        /*0088*/ 	.word	0xffffffff


	//----- nvinfo : EIATTR_COOP_GROUP_INSTR_OFFSETS
	.align		4
.L_31:
        /*008c*/ 	.byte	0x04, 0x28
        /*008e*/ 	.short	(.L_33 - .L_32)


	//   ....[0]....
.L_32:
        /*0090*/ 	.word	0x00000070


	//   ....[1]....
        /*0094*/ 	.word	0x00000080


	//   ....[2]....
        /*0098*/ 	.word	0x00000140


	//   ....[3]....
        /*009c*/ 	.word	0x00000600


	//   ....[4]....
        /*00a0*/ 	.word	0x00000640


	//   ....[5]....
        /*00a4*/ 	.word	0x00000690


	//----- nvinfo : EIATTR_REG_RECONFIG
	.align		4
.L_33:
        /*00a8*/ 	.byte	0x01, 0x54
	.zero		2


	//----- nvinfo : EIATTR_SYSCALL_OFFSETS
	.align		4
        /*00ac*/ 	.byte	0x04, 0x46
        /*00ae*/ 	.short	(.L_35 - .L_34)


	//   ....[0]....
.L_34:
        /*00b0*/ 	.word	0x00001920


	//----- nvinfo : EIATTR_MBARRIER_INSTR_OFFSETS
	.align		4
.L_35:
        /*00b4*/ 	.byte	0x04, 0x39
        /*00b6*/ 	.short	(.L_37 - .L_36)


	//   ....[0]....
.L_36:
        /*00b8*/ 	.word	0x00000260
        /*00bc*/ 	.word	0x000000ff
        /*00c0*/ 	.word	0x00000000
        /*00c4*/ 	.short	0x0100
        /*00c6*/ 	.byte	0x08
	.zero		1


	//   ....[1]....
        /*00c8*/ 	.word	0x00000270
        /*00cc*/ 	.word	0x000000ff
        /*00d0*/ 	.word	0x000000e0
        /*00d4*/ 	.short	0x0100
        /*00d6*/ 	.byte	0x08
	.zero		1


	//   ....[2]....
        /*00d8*/ 	.word	0x00000280
        /*00dc*/ 	.word	0x000000ff
        /*00e0*/ 	.word	0x00000008
        /*00e4*/ 	.short	0x0100
        /*00e6*/ 	.byte	0x08
	.zero		1


	//   ....[3]....
        /*00e8*/ 	.word	0x00000290
        /*00ec*/ 	.word	0x000000ff
        /*00f0*/ 	.word	0x000000e8
        /*00f4*/ 	.short	0x0100
        /*00f6*/ 	.byte	0x08
	.zero		1


	//   ....[4]....
        /*00f8*/ 	.word	0x000002a0
        /*00fc*/ 	.word	0x000000ff
        /*0100*/ 	.word	0x00000010
        /*0104*/ 	.short	0x0100
        /*0106*/ 	.byte	0x08
	.zero		1


	//   ....[5]....
        /*0108*/ 	.word	0x000002b0
        /*010c*/ 	.word	0x000000ff
        /*0110*/ 	.word	0x000000f0
        /*0114*/ 	.short	0x0100
        /*0116*/ 	.byte	0x08
	.zero		1


	//   ....[6]....
        /*0118*/ 	.word	0x000002c0
        /*011c*/ 	.word	0x000000ff
        /*0120*/ 	.word	0x00000018
        /*0124*/ 	.short	0x0100
        /*0126*/ 	.byte	0x08
	.zero		1


	//   ....[7]....
        /*0128*/ 	.word	0x000002d0
        /*012c*/ 	.word	0x000000ff
        /*0130*/ 	.word	0x000000f8
        /*0134*/ 	.short	0x0100
        /*0136*/ 	.byte	0x08
	.zero		1


	//   ....[8]....
        /*0138*/ 	.word	0x000002e0
        /*013c*/ 	.word	0x000000ff
        /*0140*/ 	.word	0x00000020
        /*0144*/ 	.short	0x0100
        /*0146*/ 	.byte	0x08
	.zero		1


	//   ....[9]....
        /*0148*/ 	.word	0x000002f0
        /*014c*/ 	.word	0x000000ff
        /*0150*/ 	.word	0x00000100
        /*0154*/ 	.short	0x0100
        /*0156*/ 	.byte	0x08
	.zero		1


	//   ....[10]....
        /*0158*/ 	.word	0x00000300
        /*015c*/ 	.word	0x000000ff
        /*0160*/ 	.word	0x00000028
        /*0164*/ 	.short	0x0100
        /*0166*/ 	.byte	0x08
	.zero		1


	//   ....[11]....
        /*0168*/ 	.word	0x00000310
        /*016c*/ 	.word	0x000000ff
        /*0170*/ 	.word	0x00000108
        /*0174*/ 	.short	0x0100
        /*0176*/ 	.byte	0x08
	.zero		1


	//   ....[12]....
        /*0178*/ 	.word	0x00000320
        /*017c*/ 	.word	0x000000ff
        /*0180*/ 	.word	0x00000030
        /*0184*/ 	.short	0x0100
        /*0186*/ 	.byte	0x08
	.zero		1


	//   ....[13]....
        /*0188*/ 	.word	0x00000330
        /*018c*/ 	.word	0x000000ff
        /*0190*/ 	.word	0x00000110
        /*0194*/ 	.short	0x0100
        /*0196*/ 	.byte	0x08
	.zero		1


	//   ....[14]....
        /*0198*/ 	.word	0x00000340
        /*019c*/ 	.word	0x000000ff
        /*01a0*/ 	.word	0x00000038
        /*01a4*/ 	.short	0x0100
        /*01a6*/ 	.byte	0x08
	.zero		1


	//   ....[15]....
        /*01a8*/ 	.word	0x00000350
        /*01ac*/ 	.word	0x000000ff
        /*01b0*/ 	.word	0x00000118
        /*01b4*/ 	.short	0x0100
        /*01b6*/ 	.byte	0x08
	.zero		1


	//   ....[16]....
        /*01b8*/ 	.word	0x00000360
        /*01bc*/ 	.word	0x000000ff
        /*01c0*/ 	.word	0x00000040
        /*01c4*/ 	.short	0x0100
        /*01c6*/ 	.byte	0x08
	.zero		1


	//   ....[17]....
        /*01c8*/ 	.word	0x00000370
        /*01cc*/ 	.word	0x000000ff
        /*01d0*/ 	.word	0x00000120
        /*01d4*/ 	.short	0x0100
        /*01d6*/ 	.byte	0x08
	.zero		1


	//   ....[18]....
        /*01d8*/ 	.word	0x00000380
        /*01dc*/ 	.word	0x000000ff
        /*01e0*/ 	.word	0x00000048
        /*01e4*/ 	.short	0x0100
        /*01e6*/ 	.byte	0x08
	.zero		1


	//   ....[19]....
        /*01e8*/ 	.word	0x00000390
        /*01ec*/ 	.word	0x000000ff
        /*01f0*/ 	.word	0x00000128
        /*01f4*/ 	.short	0x0100
        /*01f6*/ 	.byte	0x08
	.zero		1


	//   ....[20]....
        /*01f8*/ 	.word	0x000003a0
        /*01fc*/ 	.word	0x000000ff
        /*0200*/ 	.word	0x00000050
        /*0204*/ 	.short	0x0100
        /*0206*/ 	.byte	0x08
	.zero		1


	//   ....[21]....
        /*0208*/ 	.word	0x000003b0
        /*020c*/ 	.word	0x000000ff
        /*0210*/ 	.word	0x00000130
        /*0214*/ 	.short	0x0100
        /*0216*/ 	.byte	0x08
	.zero		1


	//   ....[22]....
        /*0218*/ 	.word	0x000003c0
        /*021c*/ 	.word	0x000000ff
        /*0220*/ 	.word	0x00000058
        /*0224*/ 	.short	0x0100
        /*0226*/ 	.byte	0x08
	.zero		1


	//   ....[23]....
        /*0228*/ 	.word	0x000003d0
        /*022c*/ 	.word	0x000000ff
        /*0230*/ 	.word	0x00000138
        /*0234*/ 	.short	0x0100
        /*0236*/ 	.byte	0x08
	.zero		1


	//   ....[24]....
        /*0238*/ 	.word	0x000003e0
        /*023c*/ 	.word	0x000000ff
        /*0240*/ 	.word	0x00000060
        /*0244*/ 	.short	0x0100
        /*0246*/ 	.byte	0x08
	.zero		1


	//   ....[25]....
        /*0248*/ 	.word	0x000003f0
        /*024c*/ 	.word	0x000000ff
        /*0250*/ 	.word	0x00000140
        /*0254*/ 	.short	0x0100
        /*0256*/ 	.byte	0x08
	.zero		1


	//   ....[26]....
        /*0258*/ 	.word	0x00000400
        /*025c*/ 	.word	0x000000ff
        /*0260*/ 	.word	0x00000068
        /*0264*/ 	.short	0x0100
        /*0266*/ 	.byte	0x08
	.zero		1


	//   ....[27]....
        /*0268*/ 	.word	0x00000410
        /*026c*/ 	.word	0x000000ff
        /*0270*/ 	.word	0x00000148
        /*0274*/ 	.short	0x0100
        /*0276*/ 	.byte	0x08
	.zero		1


	//   ....[28]....
        /*0278*/ 	.word	0x00000420
        /*027c*/ 	.word	0x000000ff
        /*0280*/ 	.word	0x00000070
        /*0284*/ 	.short	0x0100
        /*0286*/ 	.byte	0x08
	.zero		1


	//   ....[29]....
        /*0288*/ 	.word	0x00000430
        /*028c*/ 	.word	0x000000ff
        /*0290*/ 	.word	0x00000150
        /*0294*/ 	.short	0x0100
        /*0296*/ 	.byte	0x08
	.zero		1


	//   ....[30]....
        /*0298*/ 	.word	0x00000440
        /*029c*/ 	.word	0x000000ff
        /*02a0*/ 	.word	0x00000078
        /*02a4*/ 	.short	0x0100
        /*02a6*/ 	.byte	0x08
	.zero		1


	//   ....[31]....
        /*02a8*/ 	.word	0x00000450
        /*02ac*/ 	.word	0x000000ff
        /*02b0*/ 	.word	0x00000158
        /*02b4*/ 	.short	0x0100
        /*02b6*/ 	.byte	0x08
	.zero		1


	//   ....[32]....
        /*02b8*/ 	.word	0x00000460
        /*02bc*/ 	.word	0x000000ff
        /*02c0*/ 	.word	0x00000080
        /*02c4*/ 	.short	0x0100
        /*02c6*/ 	.byte	0x08
	.zero		1


	//   ....[33]....
        /*02c8*/ 	.word	0x00000470
        /*02cc*/ 	.word	0x000000ff
        /*02d0*/ 	.word	0x00000160
        /*02d4*/ 	.short	0x0100
        /*02d6*/ 	.byte	0x08
	.zero		1


	//   ....[34]....
        /*02d8*/ 	.word	0x00000480
        /*02dc*/ 	.word	0x000000ff
        /*02e0*/ 	.word	0x00000088
        /*02e4*/ 	.short	0x0100
        /*02e6*/ 	.byte	0x08
	.zero		1


	//   ....[35]....
        /*02e8*/ 	.word	0x00000490
        /*02ec*/ 	.word	0x000000ff
        /*02f0*/ 	.word	0x00000168
        /*02f4*/ 	.short	0x0100
        /*02f6*/ 	.byte	0x08
	.zero		1


	//   ....[36]....
        /*02f8*/ 	.word	0x000004a0
        /*02fc*/ 	.word	0x000000ff
        /*0300*/ 	.word	0x00000090
        /*0304*/ 	.short	0x0100
        /*0306*/ 	.byte	0x08
	.zero		1


	//   ....[37]....
        /*0308*/ 	.word	0x000004b0
        /*030c*/ 	.word	0x000000ff
        /*0310*/ 	.word	0x00000170
        /*0314*/ 	.short	0x0100
        /*0316*/ 	.byte	0x08
	.zero		1


	//   ....[38]....
        /*0318*/ 	.word	0x000004c0
        /*031c*/ 	.word	0x000000ff
        /*0320*/ 	.word	0x00000098
        /*0324*/ 	.short	0x0100
        /*0326*/ 	.byte	0x08
	.zero		1


	//   ....[39]....
        /*0328*/ 	.word	0x000004d0
        /*032c*/ 	.word	0x000000ff
        /*0330*/ 	.word	0x00000178
        /*0334*/ 	.short	0x0100
        /*0336*/ 	.byte	0x08
	.zero		1


	//   ....[40]....
        /*0338*/ 	.word	0x000004e0
        /*033c*/ 	.word	0x000000ff
        /*0340*/ 	.word	0x000000a0
        /*0344*/ 	.short	0x0100
        /*0346*/ 	.byte	0x08
	.zero		1


	//   ....[41]....
        /*0348*/ 	.word	0x000004f0
        /*034c*/ 	.word	0x000000ff
        /*0350*/ 	.word	0x00000180
        /*0354*/ 	.short	0x0100
        /*0356*/ 	.byte	0x08
	.zero		1


	//   ....[42]....
        /*0358*/ 	.word	0x00000500
        /*035c*/ 	.word	0x000000ff
        /*0360*/ 	.word	0x000000a8
        /*0364*/ 	.short	0x0100
        /*0366*/ 	.byte	0x08
	.zero		1


	//   ....[43]....
        /*0368*/ 	.word	0x00000510
        /*036c*/ 	.word	0x000000ff
        /*0370*/ 	.word	0x00000188
        /*0374*/ 	.short	0x0100
        /*0376*/ 	.byte	0x08
	.zero		1


	//   ....[44]....
        /*0378*/ 	.word	0x00000520
        /*037c*/ 	.word	0x000000ff
        /*0380*/ 	.word	0x000000b0
        /*0384*/ 	.short	0x0100
        /*0386*/ 	.byte	0x08
	.zero		1


	//   ....[45]....
        /*0388*/ 	.word	0x00000530
        /*038c*/ 	.word	0x000000ff
        /*0390*/ 	.word	0x00000190
        /*0394*/ 	.short	0x0100
        /*0396*/ 	.byte	0x08
	.zero		1


	//   ....[46]....
        /*0398*/ 	.word	0x00000540
        /*039c*/ 	.word	0x000000ff
        /*03a0*/ 	.word	0x000000b8
        /*03a4*/ 	.short	0x0100
        /*03a6*/ 	.byte	0x08
	.zero		1


	//   ....[47]....
        /*03a8*/ 	.word	0x00000550
        /*03ac*/ 	.word	0x000000ff
        /*03b0*/ 	.word	0x00000198
        /*03b4*/ 	.short	0x0100
        /*03b6*/ 	.byte	0x08
	.zero		1


	//   ....[48]....
        /*03b8*/ 	.word	0x00000560
        /*03bc*/ 	.word	0x000000ff
        /*03c0*/ 	.word	0x000000c0
        /*03c4*/ 	.short	0x0100
        /*03c6*/ 	.byte	0x08
	.zero		1


	//   ....[49]....
        /*03c8*/ 	.word	0x00000570
        /*03cc*/ 	.word	0x000000ff
        /*03d0*/ 	.word	0x000001a0
        /*03d4*/ 	.short	0x0100
        /*03d6*/ 	.byte	0x08
	.zero		1


	//   ....[50]....
        /*03d8*/ 	.word	0x00000580
        /*03dc*/ 	.word	0x000000ff
        /*03e0*/ 	.word	0x000000c8
        /*03e4*/ 	.short	0x0100
        /*03e6*/ 	.byte	0x08
	.zero		1


	//   ....[51]....
        /*03e8*/ 	.word	0x00000590
        /*03ec*/ 	.word	0x000000ff
        /*03f0*/ 	.word	0x000001a8
        /*03f4*/ 	.short	0x0100
        /*03f6*/ 	.byte	0x08
	.zero		1


	//   ....[52]....
        /*03f8*/ 	.word	0x000005a0
        /*03fc*/ 	.word	0x000000ff
        /*0400*/ 	.word	0x000000d0
        /*0404*/ 	.short	0x0100
        /*0406*/ 	.byte	0x08
	.zero		1


	//   ....[53]....
        /*0408*/ 	.word	0x000005b0
        /*040c*/ 	.word	0x000000ff
        /*0410*/ 	.word	0x000001b0
        /*0414*/ 	.short	0x0100
        /*0416*/ 	.byte	0x08
	.zero		1


	//   ....[54]....
        /*0418*/ 	.word	0x000005c0
        /*041c*/ 	.word	0x000000ff
        /*0420*/ 	.word	0x000000d8
        /*0424*/ 	.short	0x0100
        /*0426*/ 	.byte	0x08
	.zero		1


	//   ....[55]....
        /*0428*/ 	.word	0x000005d0
        /*042c*/ 	.word	0x000000ff
        /*0430*/ 	.word	0x000001b8
        /*0434*/ 	.short	0x0100
        /*0436*/ 	.byte	0x08
	.zero		1


	//   ....[56]....
        /*0438*/ 	.word	0x000008e0
        /*043c*/ 	.word	0x000000ff
        /*0440*/ 	.word	0x000001f0
        /*0444*/ 	.short	0x0100
        /*0446*/ 	.byte	0x08
	.zero		1


	//   ....[57]....
        /*0448*/ 	.word	0x00000950
        /*044c*/ 	.word	0x000000ff
        /*0450*/ 	.word	0x000001f8
        /*0454*/ 	.short	0x0100
        /*0456*/ 	.byte	0x08
	.zero		1


	//   ....[58]....
        /*0458*/ 	.word	0x00000970
        /*045c*/ 	.word	0x000000ff
        /*0460*/ 	.word	0x000001d0
        /*0464*/ 	.short	0x0100
        /*0466*/ 	.byte	0x09
	.zero		1


	//   ....[59]....
        /*0468*/ 	.word	0x00000980
        /*046c*/ 	.word	0x000000ff
        /*0470*/ 	.word	0x000001d8
        /*0474*/ 	.short	0x0100
        /*0476*/ 	.byte	0x09
	.zero		1


	//   ....[60]....
        /*0478*/ 	.word	0x00000990
        /*047c*/ 	.word	0x000000ff
        /*0480*/ 	.word	0x000001e0
        /*0484*/ 	.short	0x0100
        /*0486*/ 	.byte	0x09
	.zero		1


	//   ....[61]....
        /*0488*/ 	.word	0x000009a0
        /*048c*/ 	.word	0x000000ff
        /*0490*/ 	.word	0x000001e8
        /*0494*/ 	.short	0x0100
        /*0496*/ 	.byte	0x09
	.zero		1


	//   ....[62]....
        /*0498*/ 	.word	0x00001800
        /*049c*/ 	.word	0x0000003d
        /*04a0*/ 	.word	0x00000000
        /*04a4*/ 	.short	0x010a
        /*04a6*/ 	.byte	0x2a
	.zero		1


	//   ....[63]....
        /*04a8*/ 	.word	0x000019a0
        /*04ac*/ 	.word	0x00000003
        /*04b0*/ 	.word	0x00000000
        /*04b4*/ 	.short	0x010a
        /*04b6*/ 	.byte	0x3f
	.zero		1


	//   ....[64]....
        /*04b8*/ 	.word	0x000019e0
        /*04bc*/ 	.word	0x00000003
        /*04c0*/ 	.word	0x00000000
        /*04c4*/ 	.short	0x010a
        /*04c6*/ 	.byte	0x3f
	.zero		1


	//   ....[65]....
        /*04c8*/ 	.word	0x00001be0
        /*04cc*/ 	.word	0x000000ff
        /*04d0*/ 	.word	0x00000000
        /*04d4*/ 	.short	0x010a
        /*04d6*/ 	.byte	0x04
	.zero		1


	//   ....[66]....
        /*04d8*/ 	.word	0x00001c20
        /*04dc*/ 	.word	0x000000ff
        /*04e0*/ 	.word	0x00000000
        /*04e4*/ 	.short	0x010a
        /*04e6*/ 	.byte	0x04
	.zero		1


	//   ....[67]....
        /*04e8*/ 	.word	0x00001d80
        /*04ec*/ 	.word	0x000000ff
        /*04f0*/ 	.word	0x00000000
        /*04f4*/ 	.short	0x0101
        /*04f6*/ 	.byte	0x04
	.zero		1


	//   ....[68]....
        /*04f8*/ 	.word	0x00001e70
        /*04fc*/ 	.word	0x0000003e
        /*0500*/ 	.word	0x00000000
        /*0504*/ 	.short	0x0101
        /*0506*/ 	.byte	0x2f
	.zero		1


	//   ....[69]....
        /*0508*/ 	.word	0x00001f40
        /*050c*/ 	.word	0x000000ff
        /*0510*/ 	.word	0x00000000
        /*0514*/ 	.short	0x0101
        /*0516*/ 	.byte	0x04
	.zero		1


	//   ....[70]....
        /*0518*/ 	.word	0x00001ff0
        /*051c*/ 	.word	0x0000003d
        /*0520*/ 	.word	0x00000010
        /*0524*/ 	.short	0x010a
        /*0526*/ 	.byte	0x2a
	.zero		1


	//   ....[71]....
        /*0528*/ 	.word	0x00004430
        /*052c*/ 	.word	0x00000040
        /*0530*/ 	.word	0x00000000
        /*0534*/ 	.short	0x0101
        /*0536*/ 	.byte	0x2f
	.zero		1


	//   ....[72]....
        /*0538*/ 	.word	0x00004d90
        /*053c*/ 	.word	0x0000000a
        /*0540*/ 	.word	0x000000e0
        /*0544*/ 	.short	0x010a
        /*0546*/ 	.byte	0x3f
	.zero		1


	//   ....[73]....
        /*0548*/ 	.word	0x00005120
        /*054c*/ 	.word	0x00000002
        /*0550*/ 	.word	0x000001f8
        /*0554*/ 	.short	0x0101
        /*0556*/ 	.byte	0x3f
	.zero		1


	//   ....[74]....
        /*0558*/ 	.word	0x00005890
        /*055c*/ 	.word	0x00000007
        /*0560*/ 	.word	0x00000000
        /*0564*/ 	.short	0x010a
        /*0566*/ 	.byte	0x3f
	.zero		1


	//   ....[75]....
        /*0568*/ 	.word	0x00005910
        /*056c*/ 	.word	0x00000009
        /*0570*/ 	.word	0x00000000
        /*0574*/ 	.short	0x010a
        /*0576*/ 	.byte	0x3f
	.zero		1


	//   ....[76]....
        /*0578*/ 	.word	0x000059a0
        /*057c*/ 	.word	0x00000006
        /*0580*/ 	.word	0x00000000
        /*0584*/ 	.short	0x010a
        /*0586*/ 	.byte	0x3f
	.zero		1


	//   ....[77]....
        /*0588*/ 	.word	0x00005a30
        /*058c*/ 	.word	0x00000009
        /*0590*/ 	.word	0x00000000
        /*0594*/ 	.short	0x010a
        /*0596*/ 	.byte	0x3f
	.zero		1


	//   ....[78]....
        /*0598*/ 	.word	0x00005ac0
        /*059c*/ 	.word	0x00000006
        /*05a0*/ 	.word	0x00000000
        /*05a4*/ 	.short	0x010a
        /*05a6*/ 	.byte	0x3f
	.zero		1


	//   ....[79]....
        /*05a8*/ 	.word	0x00005b50
        /*05ac*/ 	.word	0x00000009
        /*05b0*/ 	.word	0x00000000
        /*05b4*/ 	.short	0x010a
        /*05b6*/ 	.byte	0x3f
	.zero		1


	//   ....[80]....
        /*05b8*/ 	.word	0x00005be0
        /*05bc*/ 	.word	0x00000006
        /*05c0*/ 	.word	0x00000000
        /*05c4*/ 	.short	0x010a
        /*05c6*/ 	.byte	0x3f
	.zero		1


	//   ....[81]....
        /*05c8*/ 	.word	0x00005c70
        /*05cc*/ 	.word	0x00000009
        /*05d0*/ 	.word	0x00000000
        /*05d4*/ 	.short	0x010a
        /*05d6*/ 	.byte	0x3f
	.zero		1


	//   ....[82]....
        /*05d8*/ 	.word	0x00005d00
        /*05dc*/ 	.word	0x00000006
        /*05e0*/ 	.word	0x00000000
        /*05e4*/ 	.short	0x010a
        /*05e6*/ 	.byte	0x3f
	.zero		1


	//   ....[83]....
        /*05e8*/ 	.word	0x00005d90
        /*05ec*/ 	.word	0x00000009
        /*05f0*/ 	.word	0x00000000
        /*05f4*/ 	.short	0x010a
        /*05f6*/ 	.byte	0x3f
	.zero		1


	//   ....[84]....
        /*05f8*/ 	.word	0x00005e20
        /*05fc*/ 	.word	0x00000006
        /*0600*/ 	.word	0x00000000
        /*0604*/ 	.short	0x010a
        /*0606*/ 	.byte	0x3f
	.zero		1


	//   ....[85]....
        /*0608*/ 	.word	0x00005eb0
        /*060c*/ 	.word	0x00000009
        /*0610*/ 	.word	0x00000000
        /*0614*/ 	.short	0x010a
        /*0616*/ 	.byte	0x3f
	.zero		1


	//   ....[86]....
        /*0618*/ 	.word	0x00005f40
        /*061c*/ 	.word	0x00000006
        /*0620*/ 	.word	0x00000000
        /*0624*/ 	.short	0x010a
        /*0626*/ 	.byte	0x3f
	.zero		1


	//   ....[87]....
        /*0628*/ 	.word	0x00005fd0
        /*062c*/ 	.word	0x00000009
        /*0630*/ 	.word	0x00000000
        /*0634*/ 	.short	0x010a
        /*0636*/ 	.byte	0x3f
	.zero		1


	//   ....[88]....
        /*0638*/ 	.word	0x00006060
        /*063c*/ 	.word	0x00000006
        /*0640*/ 	.word	0x00000000
        /*0644*/ 	.short	0x010a
        /*0646*/ 	.byte	0x3f
	.zero		1


	//   ....[89]....
        /*0648*/ 	.word	0x000060f0
        /*064c*/ 	.word	0x00000009
        /*0650*/ 	.word	0x00000000
        /*0654*/ 	.short	0x010a
        /*0656*/ 	.byte	0x3f
	.zero		1


	//   ....[90]....
        /*0658*/ 	.word	0x00006180
        /*065c*/ 	.word	0x00000006
        /*0660*/ 	.word	0x00000000
        /*0664*/ 	.short	0x010a
        /*0666*/ 	.byte	0x3f
	.zero		1


	//   ....[91]....
        /*0668*/ 	.word	0x00006210
        /*066c*/ 	.word	0x00000009
        /*0670*/ 	.word	0x00000000
        /*0674*/ 	.short	0x010a
        /*0676*/ 	.byte	0x3f
	.zero		1


	//   ....[92]....
        /*0678*/ 	.word	0x000062a0
        /*067c*/ 	.word	0x00000006
        /*0680*/ 	.word	0x00000000
        /*0684*/ 	.short	0x010a
        /*0686*/ 	.byte	0x3f
	.zero		1


	//   ....[93]....
        /*0688*/ 	.word	0x00006330
        /*068c*/ 	.word	0x00000009
        /*0690*/ 	.word	0x00000000
        /*0694*/ 	.short	0x010a
        /*0696*/ 	.byte	0x3f
	.zero		1


	//   ....[94]....
        /*0698*/ 	.word	0x000063c0
        /*069c*/ 	.word	0x00000006
        /*06a0*/ 	.word	0x00000000
        /*06a4*/ 	.short	0x010a
        /*06a6*/ 	.byte	0x3f
	.zero		1


	//   ....[95]....
        /*06a8*/ 	.word	0x00006450
        /*06ac*/ 	.word	0x00000009
        /*06b0*/ 	.word	0x00000000
        /*06b4*/ 	.short	0x010a
        /*06b6*/ 	.byte	0x3f
	.zero		1


	//   ....[96]....
        /*06b8*/ 	.word	0x000064e0
        /*06bc*/ 	.word	0x00000006
        /*06c0*/ 	.word	0x00000000
        /*06c4*/ 	.short	0x010a
        /*06c6*/ 	.byte	0x3f
	.zero		1


	//   ....[97]....
        /*06c8*/ 	.word	0x00006570
        /*06cc*/ 	.word	0x00000009
        /*06d0*/ 	.word	0x00000000
        /*06d4*/ 	.short	0x010a
        /*06d6*/ 	.byte	0x3f
	.zero		1


	//   ....[98]....
        /*06d8*/ 	.word	0x00006600
        /*06dc*/ 	.word	0x00000006
        /*06e0*/ 	.word	0x00000000
        /*06e4*/ 	.short	0x010a
        /*06e6*/ 	.byte	0x3f
	.zero		1


	//   ....[99]....
        /*06e8*/ 	.word	0x00006690
        /*06ec*/ 	.word	0x00000009
        /*06f0*/ 	.word	0x00000000
        /*06f4*/ 	.short	0x010a
        /*06f6*/ 	.byte	0x3f
	.zero		1


	//   ....[100]....
        /*06f8*/ 	.word	0x00006720
        /*06fc*/ 	.word	0x00000006
        /*0700*/ 	.word	0x00000000
        /*0704*/ 	.short	0x010a
        /*0706*/ 	.byte	0x3f
	.zero		1


	//   ....[101]....
        /*0708*/ 	.word	0x000067b0
        /*070c*/ 	.word	0x00000003
        /*0710*/ 	.word	0x00000000
        /*0714*/ 	.short	0x010a
        /*0716*/ 	.byte	0x3f
	.zero		1


	//   ....[102]....
        /*0718*/ 	.word	0x00006810
        /*071c*/ 	.word	0x0000003f
        /*0720*/ 	.word	0x00000000
        /*0724*/ 	.short	0x010a
        /*0726*/ 	.byte	0x3f
	.zero		1


	//   ....[103]....
        /*0728*/ 	.word	0x00006860
        /*072c*/ 	.word	0x00000003
        /*0730*/ 	.word	0x00000000
        /*0734*/ 	.short	0x010a
        /*0736*/ 	.byte	0x3f
	.zero		1


	//   ....[104]....
        /*0738*/ 	.word	0x000068c0
        /*073c*/ 	.word	0x00000004
        /*0740*/ 	.word	0x00000000
        /*0744*/ 	.short	0x010a
        /*0746*/ 	.byte	0x3f
	.zero		1


	//   ....[105]....
        /*0748*/ 	.word	0x00006910
        /*074c*/ 	.word	0x0000003f
        /*0750*/ 	.word	0x00000010
        /*0754*/ 	.short	0x010a
        /*0756*/ 	.byte	0x3f
	.zero		1


	//   ....[106]....
        /*0758*/ 	.word	0x000069e0
        /*075c*/ 	.word	0x0000000a
        /*0760*/ 	.word	0x000000e0
        /*0764*/ 	.short	0x010a
        /*0766*/ 	.byte	0x3f
	.zero		1


	//   ....[107]....
        /*0768*/ 	.word	0x00006ab0
        /*076c*/ 	.word	0x00000007
        /*0770*/ 	.word	0x00000000
        /*0774*/ 	.short	0x010a
        /*0776*/ 	.byte	0x3f
	.zero		1


	//   ....[108]....
        /*0778*/ 	.word	0x00006b00
        /*077c*/ 	.word	0x00000009
        /*0780*/ 	.word	0x00000000
        /*0784*/ 	.short	0x010a
        /*0786*/ 	.byte	0x3f
	.zero		1


	//   ....[109]....
        /*0788*/ 	.word	0x00006b50
        /*078c*/ 	.word	0x00000006
        /*0790*/ 	.word	0x00000000
        /*0794*/ 	.short	0x010a
        /*0796*/ 	.byte	0x3f
	.zero		1


	//   ....[110]....
        /*0798*/ 	.word	0x00006ba0
        /*079c*/ 	.word	0x00000009
        /*07a0*/ 	.word	0x00000000
        /*07a4*/ 	.short	0x010a
        /*07a6*/ 	.byte	0x3f
	.zero		1


	//   ....[111]....
        /*07a8*/ 	.word	0x00006bf0
        /*07ac*/ 	.word	0x00000006
        /*07b0*/ 	.word	0x00000000
        /*07b4*/ 	.short	0x010a
        /*07b6*/ 	.byte	0x3f
	.zero		1


	//   ....[112]....
        /*07b8*/ 	.word	0x00006c40
        /*07bc*/ 	.word	0x00000009
        /*07c0*/ 	.word	0x00000000
        /*07c4*/ 	.short	0x010a
        /*07c6*/ 	.byte	0x3f
	.zero		1


	//   ....[113]....
        /*07c8*/ 	.word	0x00006c90
        /*07cc*/ 	.word	0x00000006
        /*07d0*/ 	.word	0x00000000
        /*07d4*/ 	.short	0x010a
        /*07d6*/ 	.byte	0x3f
	.zero		1


	//   ....[114]....
        /*07d8*/ 	.word	0x00006ce0
        /*07dc*/ 	.word	0x00000009
        /*07e0*/ 	.word	0x00000000
        /*07e4*/ 	.short	0x010a
        /*07e6*/ 	.byte	0x3f
	.zero		1


	//   ....[115]....
        /*07e8*/ 	.word	0x00006d30
        /*07ec*/ 	.word	0x00000006
        /*07f0*/ 	.word	0x00000000
        /*07f4*/ 	.short	0x010a
        /*07f6*/ 	.byte	0x3f
	.zero		1


	//   ....[116]....
        /*07f8*/ 	.word	0x00006d80
        /*07fc*/ 	.word	0x00000009
        /*0800*/ 	.word	0x00000000
        /*0804*/ 	.short	0x010a
        /*0806*/ 	.byte	0x3f
	.zero		1


	//   ....[117]....
        /*0808*/ 	.word	0x00006dd0
        /*080c*/ 	.word	0x00000006
        /*0810*/ 	.word	0x00000000
        /*0814*/ 	.short	0x010a
        /*0816*/ 	.byte	0x3f
	.zero		1


	//   ....[118]....
        /*0818*/ 	.word	0x00006e20
        /*081c*/ 	.word	0x00000009
        /*0820*/ 	.word	0x00000000
        /*0824*/ 	.short	0x010a
        /*0826*/ 	.byte	0x3f
	.zero		1


	//   ....[119]....
        /*0828*/ 	.word	0x00006e70
        /*082c*/ 	.word	0x00000006
        /*0830*/ 	.word	0x00000000
        /*0834*/ 	.short	0x010a
        /*0836*/ 	.byte	0x3f
	.zero		1


	//   ....[120]....
        /*0838*/ 	.word	0x00006ec0
        /*083c*/ 	.word	0x00000009
        /*0840*/ 	.word	0x00000000
        /*0844*/ 	.short	0x010a
        /*0846*/ 	.byte	0x3f
	.zero		1


	//   ....[121]....
        /*0848*/ 	.word	0x00006f10
        /*084c*/ 	.word	0x00000006
        /*0850*/ 	.word	0x00000000
        /*0854*/ 	.short	0x010a
        /*0856*/ 	.byte	0x3f
	.zero		1


	//   ....[122]....
        /*0858*/ 	.word	0x00006f60
        /*085c*/ 	.word	0x00000009
        /*0860*/ 	.word	0x00000000
        /*0864*/ 	.short	0x010a
        /*0866*/ 	.byte	0x3f
	.zero		1


	//   ....[123]....
        /*0868*/ 	.word	0x00006fb0
        /*086c*/ 	.word	0x00000006
        /*0870*/ 	.word	0x00000000
        /*0874*/ 	.short	0x010a
        /*0876*/ 	.byte	0x3f
	.zero		1


	//   ....[124]....
        /*0878*/ 	.word	0x00007000
        /*087c*/ 	.word	0x00000009
        /*0880*/ 	.word	0x00000000
        /*0884*/ 	.short	0x010a
        /*0886*/ 	.byte	0x3f
	.zero		1


	//   ....[125]....
        /*0888*/ 	.word	0x00007050
        /*088c*/ 	.word	0x00000006
        /*0890*/ 	.word	0x00000000
        /*0894*/ 	.short	0x010a
        /*0896*/ 	.byte	0x3f
	.zero		1


	//   ....[126]....
        /*0898*/ 	.word	0x000070a0
        /*089c*/ 	.word	0x00000009
        /*08a0*/ 	.word	0x00000000
        /*08a4*/ 	.short	0x010a
        /*08a6*/ 	.byte	0x3f
	.zero		1


	//   ....[127]....
        /*08a8*/ 	.word	0x000070f0
        /*08ac*/ 	.word	0x00000006
        /*08b0*/ 	.word	0x00000000
        /*08b4*/ 	.short	0x010a
        /*08b6*/ 	.byte	0x3f
	.zero		1


	//   ....[128]....
        /*08b8*/ 	.word	0x00007140
        /*08bc*/ 	.word	0x00000009
        /*08c0*/ 	.word	0x00000000
        /*08c4*/ 	.short	0x010a
        /*08c6*/ 	.byte	0x3f
	.zero		1


	//   ....[129]....
        /*08c8*/ 	.word	0x00007190
        /*08cc*/ 	.word	0x00000006
        /*08d0*/ 	.word	0x00000000
        /*08d4*/ 	.short	0x010a
        /*08d6*/ 	.byte	0x3f
	.zero		1


	//   ....[130]....
        /*08d8*/ 	.word	0x000071e0
        /*08dc*/ 	.word	0x00000009
        /*08e0*/ 	.word	0x00000000
        /*08e4*/ 	.short	0x010a
        /*08e6*/ 	.byte	0x3f
	.zero		1


	//   ....[131]....
        /*08e8*/ 	.word	0x00007230
        /*08ec*/ 	.word	0x00000006
        /*08f0*/ 	.word	0x00000000
        /*08f4*/ 	.short	0x010a
        /*08f6*/ 	.byte	0x3f
	.zero		1


	//   ....[132]....
        /*08f8*/ 	.word	0x00007280
        /*08fc*/ 	.word	0x00000009
        /*0900*/ 	.word	0x00000000
        /*0904*/ 	.short	0x010a
        /*0906*/ 	.byte	0x3f
	.zero		1


	//   ....[133]....
        /*0908*/ 	.word	0x000072d0
        /*090c*/ 	.word	0x00000006
        /*0910*/ 	.word	0x00000000
        /*0914*/ 	.short	0x010a
        /*0916*/ 	.byte	0x3f
	.zero		1


	//----- nvinfo : EIATTR_NUM_MBARRIERS
	.align		4
.L_37:
        /*0918*/ 	.byte	0x03, 0x38
        /*091a*/ 	.short	0x003e


	//----- nvinfo : EIATTR_EXIT_INSTR_OFFSETS
	.align		4
        /*091c*/ 	.byte	0x04, 0x1c
        /*091e*/ 	.short	(.L_39 - .L_38)


	//   ....[0]....
.L_38:
        /*0920*/ 	.word	0x000014b0


	//   ....[1]....
        /*0924*/ 	.word	0x00001510


	//   ....[2]....
        /*0928*/ 	.word	0x00004ac0


	//   ....[3]....
        /*092c*/ 	.word	0x00004af0


	//   ....[4]....
        /*0930*/ 	.word	0x00006800


	//----- nvinfo : EIATTR_MAX_THREADS
	.align		4
.L_39:
        /*0934*/ 	.byte	0x04, 0x05
        /*0936*/ 	.short	(.L_41 - .L_40)
.L_40:
        /*0938*/ 	.word	0x00000180
        /*093c*/ 	.word	0x00000001
        /*0940*/ 	.word	0x00000001


	//----- nvinfo : EIATTR_CRS_STACK_SIZE
	.align		4
.L_41:
        /*0944*/ 	.byte	0x04, 0x1e
        /*0946*/ 	.short	(.L_43 - .L_42)
.L_42:
        /*0948*/ 	.word	0x00000000


	//----- nvinfo : EIATTR_CBANK_PARAM_SIZE
	.align		4
.L_43:
        /*094c*/ 	.byte	0x03, 0x19
        /*094e*/ 	.short	0x0470


	//----- nvinfo : EIATTR_PARAM_CBANK
	.align		4
        /*0950*/ 	.byte	0x04, 0x0a
        /*0952*/ 	.short	(.L_45 - .L_44)
	.align		4
.L_44:
        /*0954*/ 	.word	index@(.nv.constant0._ZN7cutlass13device_kernelINS_4gemm6kernel13GemmUniversalIN4cute5tupleIJiiiiEEENS1_10collective13CollectiveMmaINS1_34MainloopSm90TmaGmmaWarpSpecializedILi28ENS5_IJNS4_1CILi1EEESB_SB_EEENS1_32KernelTmaWarpSpecializedPingpongEEENS5_IJNSA_ILi64EEESF_NSA_ILi32EEEEEENS_6half_tENS5_IJSB_llEEESI_NS5_IJlSB_lEEENS4_8TiledMMAINS4_8MMA_AtomIJNS4_4SM904GMMA25MMA_64x64x16_F32F16F16_SSILNSO_5MajorE1ELSQ_0ELNSO_7ScaleInE1ELSR_1EEEEEENS4_6LayoutISC_NS5_IJNSA_ILi0EEESV_SV_EEEEENS5_IJNS4_10UnderscoreESY_SY_EEEEENS4_13SM90_TMA_LOADENS4_14ComposedLayoutINS4_7SwizzleILi3ELi4ELi3EEENS4_18smem_ptr_flag_bitsILi16EEENSU_INS5_IJSF_NSA_ILi8EEEEEENS5_IJSB_SF_EEEEEEEvNS4_8identityES11_NS12_INS13_ILi2ELi4ELi3EEES16_NSU_INS5_IJS17_SG_EEENS5_IJSG_SB_EEEEEEEvS1C_EENS_8epilogue10collective6detail29Sm90TmaWarpSpecializedAdapterINS1K_15DefaultEpilogueISI_SK_SK_NS1J_6thread17LinearCombinationISI_Li1EffLNS1O_9ScaleType4KindE0ELNS_15FloatRoundStyleE2ESI_EENS1_15EpilogueDefaultEEEEEvvEEEEvNT_6ParamsE)
        /*0958*/ 	.short	0x0210
        /*095a*/ 	.short	0x0470


	//----- nvinfo : EIATTR_SW_WAR
	.align		4
.L_45:
        /*095c*/ 	.byte	0x04, 0x36
        /*095e*/ 	.short	(.L_47 - .L_46)
.L_46:
        /*0960*/ 	.word	0x00000008
.L_47:


//--------------------- .nv.callgraph             --------------------------
	.section	.nv.callgraph,"",@"SHT_CUDA_CALLGRAPH"
	.align	4
	.sectionentsize	8
	.align		4
        /*0000*/ 	.word	0x00000000
	.align		4
        /*0004*/ 	.word	0xffffffff
	.align		4
        /*0008*/ 	.word	index@(_ZN7cutlass13device_kernelINS_4gemm6kernel13GemmUniversalIN4cute5tupleIJiiiiEEENS1_10collective13CollectiveMmaINS1_34MainloopSm90TmaGmmaWarpSpecializedILi28ENS5_IJNS4_1CILi1EEESB_SB_EEENS1_32KernelTmaWarpSpecializedPingpongEEENS5_IJNSA_ILi64EEESF_NSA_ILi32EEEEEENS_6half_tENS5_IJSB_llEEESI_NS5_IJlSB_lEEENS4_8TiledMMAINS4_8MMA_AtomIJNS4_4SM904GMMA25MMA_64x64x16_F32F16F16_SSILNSO_5MajorE1ELSQ_0ELNSO_7ScaleInE1ELSR_1EEEEEENS4_6LayoutISC_NS5_IJNSA_ILi0EEESV_SV_EEEEENS5_IJNS4_10UnderscoreESY_SY_EEEEENS4_13SM90_TMA_LOADENS4_14ComposedLayoutINS4_7SwizzleILi3ELi4ELi3EEENS4_18smem_ptr_flag_bitsILi16EEENSU_INS5_IJSF_NSA_ILi8EEEEEENS5_IJSB_SF_EEEEEEEvNS4_8identityES11_NS12_INS13_ILi2ELi4ELi3EEES16_NSU_INS5_IJS17_SG_EEENS5_IJSG_SB_EEEEEEEvS1C_EENS_8epilogue10collective6detail29Sm90TmaWarpSpecializedAdapterINS1K_15DefaultEpilogueISI_SK_SK_NS1J_6thread17LinearCombinationISI_Li1EffLNS1O_9ScaleType4KindE0ELNS_15FloatRoundStyleE2ESI_EENS1_15EpilogueDefaultEEEEEvvEEEEvNT_6ParamsE)
	.align		4
        /*000c*/ 	.word	index@(__assertfail)
	.align		4
        /*0010*/ 	.word	0x00000000
	.align		4
        /*0014*/ 	.word	0xfffffffe
	.align		4
        /*0018*/ 	.word	0x00000000
	.align		4
        /*001c*/ 	.word	0xfffffffd
	.align		4
        /*0020*/ 	.word	0x00000000
	.align		4
        /*0024*/ 	.word	0xfffffffc


//--------------------- .nv.constant4             --------------------------
	.section	.nv.constant4,"a",@progbits
	.align	8
	.align		8
.nv.constant4:
        /*0000*/ 	.dword	__assertfail
	.align		8
        /*0008*/ 	.dword	__unnamed_1
	.align		8
        /*0010*/ 	.dword	_ZN40_INTERNAL_e52b5a99_4_k_cu_01e03677_209734cuda3std3__45__cpo5beginE
	.align		8
        /*0018*/ 	.dword	_ZN40_INTERNAL_e52b5a99_4_k_cu_01e03677_209734cuda3std3__45__cpo3endE
	.align		8
        /*0020*/ 	.dword	_ZN40_INTERNAL_e52b5a99_4_k_cu_01e03677_209734cuda3std3__45__cpo6cbeginE
	.align		8
        /*0028*/ 	.dword	_ZN40_INTERNAL_e52b5a99_4_k_cu_01e03677_209734cuda3std3__45__cpo4cendE
	.align		8
        /*0030*/ 	.dword	_ZN40_INTERNAL_e52b5a99_4_k_cu_01e03677_209734cuda3std3__442_GLOBAL__N__e52b5a99_4_k_cu_01e03677_209736ignoreE
	.align		8
        /*0038*/ 	.dword	_ZN40_INTERNAL_e52b5a99_4_k_cu_01e03677_209734cuda3std3__419piecewise_constructE
	.align		8
        /*0040*/ 	.dword	_ZN40_INTERNAL_e52b5a99_4_k_cu_01e03677_209734cuda3std3__48in_placeE
	.align		8
        /*0048*/ 	.dword	_ZN40_INTERNAL_e52b5a99_4_k_cu_01e03677_209734cuda3std6ranges3__45__cpo4swapE
	.align		8
        /*0050*/ 	.dword	_ZN40_INTERNAL_e52b5a99_4_k_cu_01e03677_209734cuda3std6ranges3__45__cpo9iter_moveE
	.align		8
        /*0058*/ 	.dword	_ZN40_INTERNAL_e52b5a99_4_k_cu_01e03677_209734cute7productE
	.align		8
        /*0060*/ 	.dword	_ZN40_INTERNAL_e52b5a99_4_k_cu_01e03677_209734cute1_E
	.align		8
        /*0068*/ 	.dword	$str$22
	.align		8
        /*0070*/ 	.dword	$str$23


//--------------------- .text._ZN7cutlass13device_kernelINS_4gemm6kernel13GemmUniversalIN4cute5tupleIJiiiiEEENS1_10collective13CollectiveMmaINS1_34MainloopSm90TmaGmmaWarpSpecializedILi28ENS5_IJNS4_1CILi1EEESB_SB_EEENS1_32KernelTmaWarpSpecializedPingpongEEENS5_IJNSA_ILi64EEESF_NSA_ILi32EEEEEENS_6half_tENS5_IJSB_llEEESI_NS5_IJlSB_lEEENS4_8TiledMMAINS4_8MMA_AtomIJNS4_4SM904GMMA25MMA_64x64x16_F32F16F16_SSILNSO_5MajorE1ELSQ_0ELNSO_7ScaleInE1ELSR_1EEEEEENS4_6LayoutISC_NS5_IJNSA_ILi0EEESV_SV_EEEEENS5_IJNS4_10UnderscoreESY_SY_EEEEENS4_13SM90_TMA_LOADENS4_14ComposedLayoutINS4_7SwizzleILi3ELi4ELi3EEENS4_18smem_ptr_flag_bitsILi16EEENSU_INS5_IJSF_NSA_ILi8EEEEEENS5_IJSB_SF_EEEEEEEvNS4_8identityES11_NS12_INS13_ILi2ELi4ELi3EEES16_NSU_INS5_IJS17_SG_EEENS5_IJSG_SB_EEEEEEEvS1C_EENS_8epilogue10collective6detail29Sm90TmaWarpSpecializedAdapterINS1K_15DefaultEpilogueISI_SK_SK_NS1J_6thread17LinearCombinationISI_Li1EffLNS1O_9ScaleType4KindE0ELNS_15FloatRoundStyleE2ESI_EENS1_15EpilogueDefaultEEEEEvvEEEEvNT_6ParamsE --------------------------
	.section	.text._ZN7cutlass13device_kernelINS_4gemm6kernel13GemmUniversalIN4cute5tupleIJiiiiEEENS1_10collective13CollectiveMmaINS1_34MainloopSm90TmaGmmaWarpSpecializedILi28ENS5_IJNS4_1CILi1EEESB_SB_EEENS1_32KernelTmaWarpSpecializedPingpongEEENS5_IJNSA_ILi64EEESF_NSA_ILi32EEEEEENS_6half_tENS5_IJSB_llEEESI_NS5_IJlSB_lEEENS4_8TiledMMAINS4_8MMA_AtomIJNS4_4SM904GMMA25MMA_64x64x16_F32F16F16_SSILNSO_5MajorE1ELSQ_0ELNSO_7ScaleInE1ELSR_1EEEEEENS4_6LayoutISC_NS5_IJNSA_ILi0EEESV_SV_EEEEENS5_IJNS4_10UnderscoreESY_SY_EEEEENS4_13SM90_TMA_LOADENS4_14ComposedLayoutINS4_7SwizzleILi3ELi4ELi3EEENS4_18smem_ptr_flag_bitsILi16EEENSU_INS5_IJSF_NSA_ILi8EEEEEENS5_IJSB_SF_EEEEEEEvNS4_8identityES11_NS12_INS13_ILi2ELi4ELi3EEES16_NSU_INS5_IJS17_SG_EEENS5_IJSG_SB_EEEEEEEvS1C_EENS_8epilogue10collective6detail29Sm90TmaWarpSpecializedAdapterINS1K_15DefaultEpilogueISI_SK_SK_NS1J_6thread17LinearCombinationISI_Li1EffLNS1O_9ScaleType4KindE0ELNS_15FloatRoundStyleE2ESI_EENS1_15EpilogueDefaultEEEEEvvEEEEvNT_6ParamsE,"ax",@progbits
	.align	128
.text._ZN7cutlass13device_kernelINS_4gemm6kernel13GemmUniversalIN4cute5tupleIJiiiiEEENS1_10collective13CollectiveMmaINS1_34MainloopSm90TmaGmmaWarpSpecializedILi28ENS5_IJNS4_1CILi1EEESB_SB_EEENS1_32KernelTmaWarpSpecializedPingpongEEENS5_IJNSA_ILi64EEESF_NSA_ILi32EEEEEENS_6half_tENS5_IJSB_llEEESI_NS5_IJlSB_lEEENS4_8TiledMMAINS4_8MMA_AtomIJNS4_4SM904GMMA25MMA_64x64x16_F32F16F16_SSILNSO_5MajorE1ELSQ_0ELNSO_7ScaleInE1ELSR_1EEEEEENS4_6LayoutISC_NS5_IJNSA_ILi0EEESV_SV_EEEEENS5_IJNS4_10UnderscoreESY_SY_EEEEENS4_13SM90_TMA_LOADENS4_14ComposedLayoutINS4_7SwizzleILi3ELi4ELi3EEENS4_18smem_ptr_flag_bitsILi16EEENSU_INS5_IJSF_NSA_ILi8EEEEEENS5_IJSB_SF_EEEEEEEvNS4_8identityES11_NS12_INS13_ILi2ELi4ELi3EEES16_NSU_INS5_IJS17_SG_EEENS5_IJSG_SB_EEEEEEEvS1C_EENS_8epilogue10collective6detail29Sm90TmaWarpSpecializedAdapterINS1K_15DefaultEpilogueISI_SK_SK_NS1J_6thread17LinearCombinationISI_Li1EffLNS1O_9ScaleType4KindE0ELNS_15FloatRoundStyleE2ESI_EENS1_15EpilogueDefaultEEEEEvvEEEEvNT_6ParamsE:
        .type           _ZN7cutlass13device_kernelINS_4gemm6kernel13GemmUniversalIN4cute5tupleIJiiiiEEENS1_10collective13CollectiveMmaINS1_34MainloopSm90TmaGmmaWarpSpecializedILi28ENS5_IJNS4_1CILi1EEESB_SB_EEENS1_32KernelTmaWarpSpecializedPingpongEEENS5_IJNSA_ILi64EEESF_NSA_ILi32EEEEEENS_6half_tENS5_IJSB_llEEESI_NS5_IJlSB_lEEENS4_8TiledMMAINS4_8MMA_AtomIJNS4_4SM904GMMA25MMA_64x64x16_F32F16F16_SSILNSO_5MajorE1ELSQ_0ELNSO_7ScaleInE1ELSR_1EEEEEENS4_6LayoutISC_NS5_IJNSA_ILi0EEESV_SV_EEEEENS5_IJNS4_10UnderscoreESY_SY_EEEEENS4_13SM90_TMA_LOADENS4_14ComposedLayoutINS4_7SwizzleILi3ELi4ELi3EEENS4_18smem_ptr_flag_bitsILi16EEENSU_INS5_IJSF_NSA_ILi8EEEEEENS5_IJSB_SF_EEEEEEEvNS4_8identityES11_NS12_INS13_ILi2ELi4ELi3EEES16_NSU_INS5_IJS17_SG_EEENS5_IJSG_SB_EEEEEEEvS1C_EENS_8epilogue10collective6detail29Sm90TmaWarpSpecializedAdapterINS1K_15DefaultEpilogueISI_SK_SK_NS1J_6thread17LinearCombinationISI_Li1EffLNS1O_9ScaleType4KindE0ELNS_15FloatRoundStyleE2ESI_EENS1_15EpilogueDefaultEEEEEvvEEEEvNT_6ParamsE,@function
        .size           _ZN7cutlass13device_kernelINS_4gemm6kernel13GemmUniversalIN4cute5tupleIJiiiiEEENS1_10collective13CollectiveMmaINS1_34MainloopSm90TmaGmmaWarpSpecializedILi28ENS5_IJNS4_1CILi1EEESB_SB_EEENS1_32KernelTmaWarpSpecializedPingpongEEENS5_IJNSA_ILi64EEESF_NSA_ILi32EEEEEENS_6half_tENS5_IJSB_llEEESI_NS5_IJlSB_lEEENS4_8TiledMMAINS4_8MMA_AtomIJNS4_4SM904GMMA25MMA_64x64x16_F32F16F16_SSILNSO_5MajorE1ELSQ_0ELNSO_7ScaleInE1ELSR_1EEEEEENS4_6LayoutISC_NS5_IJNSA_ILi0EEESV_SV_EEEEENS5_IJNS4_10UnderscoreESY_SY_EEEEENS4_13SM90_TMA_LOADENS4_14ComposedLayoutINS4_7SwizzleILi3ELi4ELi3EEENS4_18smem_ptr_flag_bitsILi16EEENSU_INS5_IJSF_NSA_ILi8EEEEEENS5_IJSB_SF_EEEEEEEvNS4_8identityES11_NS12_INS13_ILi2ELi4ELi3EEES16_NSU_INS5_IJS17_SG_EEENS5_IJSG_SB_EEEEEEEvS1C_EENS_8epilogue10collective6detail29Sm90TmaWarpSpecializedAdapterINS1K_15DefaultEpilogueISI_SK_SK_NS1J_6thread17LinearCombinationISI_Li1EffLNS1O_9ScaleType4KindE0ELNS_15FloatRoundStyleE2ESI_EENS1_15EpilogueDefaultEEEEEvvEEEEvNT_6ParamsE,(.L_x_182 - _ZN7cutlass13device_kernelINS_4gemm6kernel13GemmUniversalIN4cute5tupleIJiiiiEEENS1_10collective13CollectiveMmaINS1_34MainloopSm90TmaGmmaWarpSpecializedILi28ENS5_IJNS4_1CILi1EEESB_SB_EEENS1_32KernelTmaWarpSpecializedPingpongEEENS5_IJNSA_ILi64EEESF_NSA_ILi32EEEEEENS_6half_tENS5_IJSB_llEEESI_NS5_IJlSB_lEEENS4_8TiledMMAINS4_8MMA_AtomIJNS4_4SM904GMMA25MMA_64x64x16_F32F16F16_SSILNSO_5MajorE1ELSQ_0ELNSO_7ScaleInE1ELSR_1EEEEEENS4_6LayoutISC_NS5_IJNSA_ILi0EEESV_SV_EEEEENS5_IJNS4_10UnderscoreESY_SY_EEEEENS4_13SM90_TMA_LOADENS4_14ComposedLayoutINS4_7SwizzleILi3ELi4ELi3EEENS4_18smem_ptr_flag_bitsILi16EEENSU_INS5_IJSF_NSA_ILi8EEEEEENS5_IJSB_SF_EEEEEEEvNS4_8identityES11_NS12_INS13_ILi2ELi4ELi3EEES16_NSU_INS5_IJS17_SG_EEENS5_IJSG_SB_EEEEEEEvS1C_EENS_8epilogue10collective6detail29Sm90TmaWarpSpecializedAdapterINS1K_15DefaultEpilogueISI_SK_SK_NS1J_6thread17LinearCombinationISI_Li1EffLNS1O_9ScaleType4KindE0ELNS_15FloatRoundStyleE2ESI_EENS1_15EpilogueDefaultEEEEEvvEEEEvNT_6ParamsE)
        .other          _ZN7cutlass13device_kernelINS_4gemm6kernel13GemmUniversalIN4cute5tupleIJiiiiEEENS1_10collective13CollectiveMmaINS1_34MainloopSm90TmaGmmaWarpSpecializedILi28ENS5_IJNS4_1CILi1EEESB_SB_EEENS1_32KernelTmaWarpSpecializedPingpongEEENS5_IJNSA_ILi64EEESF_NSA_ILi32EEEEEENS_6half_tENS5_IJSB_llEEESI_NS5_IJlSB_lEEENS4_8TiledMMAINS4_8MMA_AtomIJNS4_4SM904GMMA25MMA_64x64x16_F32F16F16_SSILNSO_5MajorE1ELSQ_0ELNSO_7ScaleInE1ELSR_1EEEEEENS4_6LayoutISC_NS5_IJNSA_ILi0EEESV_SV_EEEEENS5_IJNS4_10UnderscoreESY_SY_EEEEENS4_13SM90_TMA_LOADENS4_14ComposedLayoutINS4_7SwizzleILi3ELi4ELi3EEENS4_18smem_ptr_flag_bitsILi16EEENSU_INS5_IJSF_NSA_ILi8EEEEEENS5_IJSB_SF_EEEEEEEvNS4_8identityES11_NS12_INS13_ILi2ELi4ELi3EEES16_NSU_INS5_IJS17_SG_EEENS5_IJSG_SB_EEEEEEEvS1C_EENS_8epilogue10collective6detail29Sm90TmaWarpSpecializedAdapterINS1K_15DefaultEpilogueISI_SK_SK_NS1J_6thread17LinearCombinationISI_Li1EffLNS1O_9ScaleType4KindE0ELNS_15FloatRoundStyleE2ESI_EENS1_15EpilogueDefaultEEEEEvvEEEEvNT_6ParamsE,@"STO_CUDA_ENTRY STV_DEFAULT"
_ZN7cutlass13device_kernelINS_4gemm6kernel13GemmUniversalIN4cute5tupleIJiiiiEEENS1_10collective13CollectiveMmaINS1_34MainloopSm90TmaGmmaWarpSpecializedILi28ENS5_IJNS4_1CILi1EEESB_SB_EEENS1_32KernelTmaWarpSpecializedPingpongEEENS5_IJNSA_ILi64EEESF_NSA_ILi32EEEEEENS_6half_tENS5_IJSB_llEEESI_NS5_IJlSB_lEEENS4_8TiledMMAINS4_8MMA_AtomIJNS4_4SM904GMMA25MMA_64x64x16_F32F16F16_SSILNSO_5MajorE1ELSQ_0ELNSO_7ScaleInE1ELSR_1EEEEEENS4_6LayoutISC_NS5_IJNSA_ILi0EEESV_SV_EEEEENS5_IJNS4_10UnderscoreESY_SY_EEEEENS4_13SM90_TMA_LOADENS4_14ComposedLayoutINS4_7SwizzleILi3ELi4ELi3EEENS4_18smem_ptr_flag_bitsILi16EEENSU_INS5_IJSF_NSA_ILi8EEEEEENS5_IJSB_SF_EEEEEEEvNS4_8identityES11_NS12_INS13_ILi2ELi4ELi3EEES16_NSU_INS5_IJS17_SG_EEENS5_IJSG_SB_EEEEEEEvS1C_EENS_8epilogue10collective6detail29Sm90TmaWarpSpecializedAdapterINS1K_15DefaultEpilogueISI_SK_SK_NS1J_6thread17LinearCombinationISI_Li1EffLNS1O_9ScaleType4KindE0ELNS_15FloatRoundStyleE2ESI_EENS1_15EpilogueDefaultEEEEEvvEEEEvNT_6ParamsE:
[----:B------:R-:W0:Y:S02]  /*0000*/  LDC R1, c[0x0][0x28] ;  /* 0x00000a00ff017b82 */ /* 0x000e240000000800 */
[----:B0-----:R-:W-:Y:S01]  /*0010*/  VIADD R1, R1, 0xfffffff8 ;  /* 0xfffffff801017836 */ /* 0x001fe20000000000 */
[----:B------:R-:W0:Y:S01]  /*0020*/  S2R R4, SR_TID.X ;  /* 0x0000000000047919 */ /* 0x000e220000002100 */
[----:B------:R-:W-:Y:S01]  /*0030*/  ELECT P0, URZ, PT ;  /* 0x00000000003f782f */ /* 0x000fe20003800000 */
[----:B------:R-:W-:Y:S01]  /*0040*/  BSSY B0, `(.L_x_0) ;  /* 0x000000f000007945 */ /* 0x000fe20003800000 */
[--C-:B0-----:R-:W-:Y:S02]  /*0050*/  SHF.R.U32.HI R0, RZ, 0x5, R4.reuse ;  /* 0x00000005ff007819 */ /* 0x101fe40000011604 */
[----:B------:R-:W-:-:S03]  /*0060*/  SHF.R.U32.HI R5, RZ, 0x7, R4 ;  /* 0x00000007ff057819 */ /* 0x000fc60000011604 */
[----:B------:R-:W0:Y:S04]  /*0070*/  SHFL.IDX PT, R2, R0, RZ, 0x1f ;  /* 0x00001fff00027589 */ /* 0x000e2800000e0000 */
[----:B------:R1:W2:Y:S01]  /*0080*/  SHFL.IDX PT, R8, R5, RZ, 0x1f ;  /* 0x00001fff05087589 */ /* 0x0002a200000e0000 */
[----:B0-----:R-:W-:-:S13]  /*0090*/  ISETP.NE.OR P0, PT, R2, RZ, !P0 ;  /* 0x000000ff0200720c */ /* 0x001fda0004705670 */
[----:B-12---:R-:W-:Y:S05]  /*00a0*/  @P0 BRA `(.L_x_1) ;  /* 0x0000000000200947 */ /* 0x006fea0003800000 */
[----:B------:R-:W-:Y:S02]  /*00b0*/  ULDC.64 UR4, c[0x0][0x198] ;  /* 0x0000660000047ab9 */ /* 0x000fe40000000a00 */
[----:B------:R-:W-:Y:S02]  /*00c0*/  UIADD3 UR6, UP0, UR4, 0xf0, URZ ;  /* 0x000000f004067890 */ /* 0x000fe4000ff1e03f */
[----:B------:R-:W-:Y:S02]  /*00d0*/  UIADD3 UR4, UP1, UR4, 0x1f0, URZ ;  /* 0x000001f004047890 */ /* 0x000fe4000ff3e03f */
[----:B------:R-:W-:Y:S02]  /*00e0*/  UIADD3.X UR7, URZ, UR5, URZ, UP0, !UPT ;  /* 0x000000053f077290 */ /* 0x000fe400087fe43f */
[----:B------:R-:W-:-:S07]  /*00f0*/  UIADD3.X UR5, URZ, UR5, URZ, UP1, !UPT ;  /* 0x000000053f057290 */ /* 0x000fce0008ffe43f */
[----:B------:R0:W-:Y:S02]  /*0100*/  UTMACCTL.PF [UR6] ;  /* 0x00000000060079b9 */ /* 0x0001e40008040000 */
[----:B------:R0:W-:Y:S02]  /*0110*/  UTMACCTL.PF [UR4] ;  /* 0x00000000040079b9 */ /* 0x0001e40008040000 */
[----:B0-----:R-:W-:Y:S01]  /*0120*/  NOP ;  /* 0x0000000000007918 */ /* 0x001fe20000000000 */
.L_x_1:
[----:B------:R-:W-:Y:S05]  /*0130*/  BSYNC B0 ;  /* 0x0000000000007941 */ /* 0x000fea0003800000 */
.L_x_0:
[----:B------:R-:W0:Y:S02]  /*0140*/  SHFL.IDX PT, R3, R0, RZ, 0x1f ;  /* 0x00001fff00037589 */ /* 0x000e2400000e0000 */
[----:B0-----:R-:W-:-:S13]  /*0150*/  ISETP.NE.AND P0, PT, R3, RZ, PT ;  /* 0x000000ff0300720c */ /* 0x001fda0003f05270 */
[----:B------:R-:W-:Y:S05]  /*0160*/  @P0 BRA `(.L_x_2) ;  /* 0x0000000400240947 */ /* 0x000fea0003800000 */
[----:B------:R-:W-:Y:S01]  /*0170*/  ELECT P0, URZ, PT ;  /* 0x00000000003f782f */ /* 0x000fe20003800000 */
[----:B------:R-:W-:-:S12]  /*0180*/  BSSY B0, `(.L_x_2) ;  /* 0x0000047000007945 */ /* 0x000fd80003800000 */
[----:B------:R-:W-:Y:S05]  /*0190*/  @!P0 BRA `(.L_x_3) ;  /* 0x0000000400148947 */ /* 0x000fea0003800000 */
[----:B------:R-:W0:Y:S01]  /*01a0*/  S2UR UR8, SR_CgaCtaId ;  /* 0x00000000000879c3 */ /* 0x000e220000008800 */
[----:B------:R-:W-:Y:S01]  /*01b0*/  UMOV UR4, 0x400 ;  /* 0x0000040000047882 */ /* 0x000fe20000000000 */
[----:B------:R-:W-:Y:S01]  /*01c0*/  UMOV UR5, 0x1 ;  /* 0x0000000100057882 */ /* 0x000fe20000000000 */
[----:B------:R-:W-:Y:S02]  /*01d0*/  UMOV UR6, 0x80 ;  /* 0x0000008000067882 */ /* 0x000fe40000000000 */
[----:B------:R-:W-:-:S04]  /*01e0*/  UIADD3 UR6, -UR6, 0x100000, URZ ;  /* 0x0010000006067890 */ /* 0x000fc8000fffe13f */
[----:B------:R-:W-:Y:S02]  /*01f0*/  USHF.L.U32 UR7, UR6, 0xb, URZ ;  /* 0x0000000b06077899 */ /* 0x000fe4000800063f */
[----:B------:R-:W-:Y:S02]  /*0200*/  USHF.L.U32 UR6, UR6, 0x1, URZ ;  /* 0x0000000106067899 */ /* 0x000fe4000800063f */
[----:B0-----:R-:W-:Y:S02]  /*0210*/  ULEA UR8, UR8, UR4, 0x18 ;  /* 0x0000000408087291 */ /* 0x001fe4000f8ec03f */
[----:B------:R-:W-:-:S04]  /*0220*/  UIADD3 UR4, -UR5, 0x100000, URZ ;  /* 0x0010000005047890 */ /* 0x000fc8000fffe13f */
[----:B------:R-:W-:Y:S02]  /*0230*/  USHF.L.U32 UR5, UR4, 0xb, URZ ;  /* 0x0000000b04057899 */ /* 0x000fe4000800063f */
[----:B------:R-:W-:Y:S01]  /*0240*/  USHF.L.U32 UR4, UR4, 0x1, URZ ;  /* 0x0000000104047899 */ /* 0x000fe2000800063f */
[----:B------:R-:W0:Y:S11]  /*0250*/  FENCE.VIEW.ASYNC.S ;  /* 0x00000000000073c6 */ /* 0x000e360000000000 */
[----:B0-----:R0:W1:Y:S01]  /*0260*/  SYNCS.EXCH.64 URZ, [UR8], UR4 ;  /* 0x00000004083f75b2 */ /* 0x0010620008000100 */
[----:B------:R0:W2:Y:S01]  /*0270*/  SYNCS.EXCH.64 URZ, [UR8+0xe0], UR6 ;  /* 0x0000e006083f75b2 */ /* 0x0000a20008000100 */
[----:B------:R0:W3:Y:S01]  /*0280*/  SYNCS.EXCH.64 URZ, [UR8+0x8], UR4 ;  /* 0x00000804083f75b2 */ /* 0x0000e20008000100 */
[----:B------:R0:W4:Y:S01]  /*0290*/  SYNCS.EXCH.64 URZ, [UR8+0xe8], UR6 ;  /* 0x0000e806083f75b2 */ /* 0x0001220008000100 */
[----:B------:R0:W0:Y:S01]  /*02a0*/  SYNCS.EXCH.64 URZ, [UR8+0x10], UR4 ;  /* 0x00001004083f75b2 */ /* 0x0000220008000100 */
        /* <DEDUP_REMOVED lines=51> */
[----:B-1234-:R-:W-:Y:S01]  /*05e0*/  NOP ;  /* 0x0000000000007918 */ /* 0x01efe20000000000 */
.L_x_3:
[----:B0-----:R-:W-:Y:S05]  /*05f0*/  BSYNC B0 ;  /* 0x0000000000007941 */ /* 0x001fea0003800000 */
.L_x_2:
[----:B------:R-:W0:Y:S01]  /*0600*/  SHFL.IDX PT, R6, R0, RZ, 0x1f ;  /* 0x00001fff00067589 */ /* 0x000e2200000e0000 */
[----:B------:R-:W-:Y:S01]  /*0610*/  ELECT P0, URZ, PT ;  /* 0x00000000003f782f */ /* 0x000fe20003800000 */
[----:B------:R-:W-:Y:S01]  /*0620*/  NOP ;  /* 0x0000000000007918 */ /* 0x000fe20000000000 */
[----:B------:R-:W-:Y:S01]  /*0630*/  ELECT P1, URZ, PT ;  /* 0x00000000003f782f */ /* 0x000fe20003820000 */
[----:B------:R-:W1:Y:S01]  /*0640*/  SHFL.IDX PT, R3, R0, RZ, 0x1f ;  /* 0x00001fff00037589 */ /* 0x000e6200000e0000 */
[----:B------:R-:W-:Y:S01]  /*0650*/  UMOV UR4, 0x20 ;  /* 0x0000002000047882 */ /* 0x000fe20000000000 */
[----:B------:R-:W-:Y:S01]  /*0660*/  UMOV UR11, 0x80 ;  /* 0x00000080000b7882 */ /* 0x000fe20000000000 */
[----:B------:R-:W-:Y:S01]  /*0670*/  NOP ;  /* 0x0000000000007918 */ /* 0x000fe20000000000 */
[C---:B------:R-:W-:Y:S01]  /*0680*/  VIADD R33, R8.reuse, 0xffffffff ;  /* 0xffffffff08217836 */ /* 0x040fe20000000000 */
[----:B------:R-:W2:Y:S01]  /*0690*/  SHFL.IDX PT, R5, R5, RZ, 0x1f ;  /* 0x00001fff05057589 */ /* 0x000ea200000e0000 */
[----:B------:R-:W-:Y:S01]  /*06a0*/  ULDC.64 UR36, c[0x0][0x208] ;  /* 0x0000820000247ab9 */ /* 0x000fe20000000a00 */
[----:B------:R-:W-:-:S02]  /*06b0*/  ISETP.NE.AND P2, PT, R8, RZ, PT ;  /* 0x000000ff0800720c */ /* 0x000fc40003f45270 */
[----:B------:R-:W-:Y:S02]  /*06c0*/  ISETP.GE.U32.AND P3, PT, R33, 0x2, PT ;  /* 0x000000022100780c */ /* 0x000fe40003f66070 */
[----:B0-----:R-:W-:Y:S02]  /*06d0*/  ISETP.NE.OR P0, PT, R6, RZ, !P0 ;  /* 0x000000ff0600720c */ /* 0x001fe40004705670 */
[----:B-1----:R-:W-:Y:S02]  /*06e0*/  ISETP.NE.OR P1, PT, R3, RZ, !P1 ;  /* 0x000000ff0300720c */ /* 0x002fe40004f25670 */
[----:B------:R-:W-:-:S04]  /*06f0*/  SHF.R.S32.HI R3, RZ, 0x1f, R2 ;  /* 0x0000001fff037819 */ /* 0x000fc80000011402 */
[----:B------:R-:W-:-:S05]  /*0700*/  LEA.HI R3, R3, R2, RZ, 0x2 ;  /* 0x0000000203037211 */ /* 0x000fca00078f10ff */
[----:B------:R-:W-:Y:S01]  /*0710*/  VOTEU.ALL UP0, P0 ;  /* 0x00000000003f7886 */ /* 0x000fe20000000000 */
[----:B------:R-:W-:Y:S01]  /*0720*/  LOP3.LUT R3, R3, 0xfffffffc, RZ, 0xc0, !PT ;  /* 0xfffffffc03037812 */ /* 0x000fe200078ec0ff */
[----:B------:R-:W-:-:S03]  /*0730*/  VOTEU.ALL UP1, P1 ;  /* 0x00000000003f7886 */ /* 0x000fc60000820000 */
[----:B------:R-:W0:Y:S01]  /*0740*/  @!UP0 S2UR UR7, SR_CgaCtaId ;  /* 0x00000000000789c3 */ /* 0x000e220000008800 */
[----:B------:R-:W-:Y:S01]  /*0750*/  @!UP0 UMOV UR6, 0x400 ;  /* 0x0000040000068882 */ /* 0x000fe20000000000 */
[----:B------:R-:W-:-:S04]  /*0760*/  @!UP0 UIADD3 UR4, -UR4, 0x100000, URZ ;  /* 0x0010000004048890 */ /* 0x000fc8000fffe13f */
[----:B------:R-:W-:Y:S02]  /*0770*/  @!UP0 USHF.L.U32 UR5, UR4, 0xb, URZ ;  /* 0x0000000b04058899 */ /* 0x000fe4000800063f */
[----:B------:R-:W-:Y:S01]  /*0780*/  @!UP0 USHF.L.U32 UR4, UR4, 0x1, URZ ;  /* 0x0000000104048899 */ /* 0x000fe2000800063f */
[----:B------:R-:W-:Y:S01]  /*0790*/  IMAD.IADD R0, R2, 0x1, -R3 ;  /* 0x0000000102007824 */ /* 0x000fe200078e0a03 */
[----:B------:R-:W-:Y:S01]  /*07a0*/  @!UP1 UMOV UR9, 0x400 ;  /* 0x0000040000099882 */ /* 0x000fe20000000000 */
[----:B------:R-:W-:Y:S01]  /*07b0*/  VOTEU.ALL UP2, P1 ;  /* 0x00000000003f7886 */ /* 0x000fe20000840000 */
[----:B------:R-:W-:Y:S01]  /*07c0*/  VOTEU.ALL UP3, P1 ;  /* 0x00000000003f7886 */ /* 0x000fe20000860000 */
[----:B------:R-:W-:Y:S01]  /*07d0*/  VOTEU.ALL UP4, P1 ;  /* 0x00000000003f7886 */ /* 0x000fe20000880000 */
[----:B------:R-:W1:Y:S01]  /*07e0*/  @!UP1 S2UR UR10, SR_CgaCtaId ;  /* 0x00000000000a99c3 */ /* 0x000e620000008800 */
[----:B------:R-:W-:Y:S01]  /*07f0*/  VOTEU.ALL UP5, P1 ;  /* 0x00000000003f7886 */ /* 0x000fe200008a0000 */
[----:B------:R-:W-:-:S04]  /*0800*/  SHF.R.S32.HI R3, RZ, 0x1f, R4 ;  /* 0x0000001fff037819 */ /* 0x000fc80000011404 */
[----:B------:R-:W-:-:S04]  /*0810*/  LEA.HI R3, R3, R4, RZ, 0x7 ;  /* 0x0000000403037211 */ /* 0x000fc800078f38ff */
[----:B------:R-:W-:-:S05]  /*0820*/  LOP3.LUT R3, R3, 0xffffff80, RZ, 0xc0, !PT ;  /* 0xffffff8003037812 */ /* 0x000fca00078ec0ff */
[----:B------:R-:W-:Y:S01]  /*0830*/  IMAD.IADD R3, R4, 0x1, -R3 ;  /* 0x0000000104037824 */ /* 0x000fe200078e0a03 */
[----:B0-----:R-:W-:Y:S02]  /*0840*/  @!UP0 ULEA UR8, UR7, UR6, 0x18 ;  /* 0x0000000607088291 */ /* 0x001fe4000f8ec03f */
[----:B------:R-:W-:-:S04]  /*0850*/  @!UP1 UIADD3 UR6, -UR11, 0x100000, URZ ;  /* 0x001000000b069890 */ /* 0x000fc8000fffe13f */
[----:B------:R-:W-:Y:S02]  /*0860*/  @!UP1 USHF.L.U32 UR7, UR6, 0xb, URZ ;  /* 0x0000000b06079899 */ /* 0x000fe4000800063f */
[----:B------:R-:W-:Y:S01]  /*0870*/  @!UP1 USHF.L.U32 UR6, UR6, 0x1, URZ ;  /* 0x0000000106069899 */ /* 0x000fe2000800063f */
[----:B------:R-:W-:Y:S01]  /*0880*/  VOTEU.ALL UP0, P0 ;  /* 0x00000000003f7886 */ /* 0x000fe20000000000 */
[----:B-1----:R-:W-:Y:S01]  /*0890*/  @!UP1 ULEA UR9, UR10, UR9, 0x18 ;  /* 0x000000090a099291 */ /* 0x002fe2000f8ec03f */
[----:B------:R-:W-:Y:S02]  /*08a0*/  VOTEU.ALL UP1, P0 ;  /* 0x00000000003f7886 */ /* 0x000fe40000020000 */
[----:B------:R-:W-:Y:S01]  /*08b0*/  ULDC.64 UR10, c[0x0][0x598] ;  /* 0x00016600000a7ab9 */ /* 0x000fe20000000a00 */
[----:B------:R-:W-:Y:S01]  /*08c0*/  ISETP.NE.AND P0, PT, R0, 0x3, PT ;  /* 0x000000030000780c */ /* 0x000fe20003f05270 */
[----:B------:R-:W0:Y:S02]  /*08d0*/  FENCE.VIEW.ASYNC.S ;  /* 0x00000000000073c6 */ /* 0x000e240000000000 */
[----:B0-----:R0:W1:Y:S01]  /*08e0*/  @!UP0 SYNCS.EXCH.64 URZ, [UR8+0x1f0], UR4 ;  /* 0x0001f004083f85b2 */ /* 0x0010620008000100 */
[----:B------:R-:W-:-:S02]  /*08f0*/  ISETP.NE.U32.AND P1, PT, RZ, UR10, PT ;  /* 0x0000000aff007c0c */ /* 0x000fc4000bf25070 */
[----:B------:R-:W-:Y:S02]  /*0900*/  ISETP.EQ.OR P0, PT, R0, RZ, !P0 ;  /* 0x000000ff0000720c */ /* 0x000fe40004702670 */
[----:B------:R-:W-:Y:S02]  /*0910*/  ISETP.NE.AND.EX P1, PT, RZ, UR11, PT, P1 ;  /* 0x0000000bff007c0c */ /* 0x000fe4000bf25310 */
[----:B------:R-:W-:-:S04]  /*0920*/  ISETP.EQ.AND P0, PT, R8, RZ, P0 ;  /* 0x000000ff0800720c */ /* 0x000fc80000702270 */
[----:B------:R-:W-:-:S04]  /*0930*/  SEL R16, RZ, 0x1, !P0 ;  /* 0x00000001ff107807 */ /* 0x000fc80004000000 */
[----:B------:R-:W-:Y:S01]  /*0940*/  SEL R16, R16, 0x2, P3 ;  /* 0x0000000210107807 */ /* 0x000fe20001800000 */
[----:B------:R0:W1:Y:S01]  /*0950*/  @!UP1 SYNCS.EXCH.64 URZ, [UR8+0x1f8], UR4 ;  /* 0x0001f804083f95b2 */ /* 0x0000620008000100 */
[----:B------:R-:W-:Y:S01]  /*0960*/  NOP ;  /* 0x0000000000007918 */ /* 0x000fe20000000000 */
[----:B------:R0:W1:Y:S01]  /*0970*/  @!UP2 SYNCS.EXCH.64 URZ, [UR9+0x1d0], UR6 ;  /* 0x0001d006093fa5b2 */ /* 0x0000620008000100 */
[----:B------:R0:W1:Y:S01]  /*0980*/  @!UP3 SYNCS.EXCH.64 URZ, [UR9+0x1d8], UR6 ;  /* 0x0001d806093fb5b2 */ /* 0x0000620008000100 */
[----:B------:R0:W1:Y:S01]  /*0990*/  @!UP4 SYNCS.EXCH.64 URZ, [UR9+0x1e0], UR6 ;  /* 0x0001e006093fc5b2 */ /* 0x0000620008000100 */
[----:B------:R0:W1:Y:S01]  /*09a0*/  @!UP5 SYNCS.EXCH.64 URZ, [UR9+0x1e8], UR6 ;  /* 0x0001e806093fd5b2 */ /* 0x0000620008000100 */
[----:B------:R-:W-:Y:S01]  /*09b0*/  NOP ;  /* 0x0000000000007918 */ /* 0x000fe20000000000 */
[----:B-1----:R-:W-:Y:S06]  /*09c0*/  BAR.SYNC.DEFER_BLOCKING 0x0 ;  /* 0x0000000000007b1d */ /* 0x002fec0000010000 */
[----:B0-2---:R-:W-:Y:S05]  /*09d0*/  @!P1 BRA `(.L_x_4) ;  /* 0x00000000001c9947 */ /* 0x005fea0003800000 */
[----:B------:R-:W0:Y:S02]  /*09e0*/  LDC.64 R6, c[0x0][0x598] ;  /* 0x00016600ff067b82 */ /* 0x000e240000000a00 */
[----:B0-----:R-:W2:Y:S02]  /*09f0*/  LDG.E.64 R6, desc[UR36][R6.64] ;  /* 0x0000002406067981 */ /* 0x001ea4000c1e1b00 */
[----:B--2---:R-:W-:-:S04]  /*0a00*/  ISETP.NE.U32.AND P0, PT, R6, RZ, PT ;  /* 0x000000ff0600720c */ /* 0x004fc80003f05070 */
[----:B------:R-:W-:-:S13]  /*0a10*/  ISETP.NE.AND.EX P0, PT, R7, RZ, PT, P0 ;  /* 0x000000ff0700720c */ /* 0x000fda0003f05300 */
[----:B------:R-:W-:Y:S05]  /*0a20*/  @!P0 BRA `(.L_x_4) ;  /* 0x0000000000088947 */ /* 0x000fea0003800000 */
[----:B------:R1:W5:Y:S01]  /*0a30*/  LD.E R56, desc[UR36][R6.64] ;  /* 0x0000002406387980 */ /* 0x000362000c101900 */
[----:B------:R-:W-:Y:S05]  /*0a40*/  BRA `(.L_x_5) ;  /* 0x0000000000247947 */ /* 0x000fea0003800000 */
.L_x_4:
[----:B------:R-:W-:Y:S02]  /*0a50*/  ULDC.64 UR4, c[0x0][0x588] ;  /* 0x0001620000047ab9 */ /* 0x000fe40000000a00 */
[----:B------:R-:W-:-:S04]  /*0a60*/  ISETP.NE.U32.AND P0, PT, RZ, UR4, PT ;  /* 0x00000004ff007c0c */ /* 0x000fc8000bf05070 */
[----:B------:R-:W-:-:S13]  /*0a70*/  ISETP.NE.AND.EX P0, PT, RZ, UR5, PT, P0 ;  /* 0x00000005ff007c0c */ /* 0x000fda000bf05300 */
[----:B------:R-:W-:Y:S05]  /*0a80*/  @!P0 BRA `(.L_x_6) ;  /* 0x00000000000c8947 */ /* 0x000fea0003800000 */
[----:B------:R-:W0:Y:S02]  /*0a90*/  LDC.64 R56, c[0x0][0x588] ;  /* 0x00016200ff387b82 */ /* 0x000e240000000a00 */
[----:B0-----:R0:W5:Y:S01]  /*0aa0*/  LDG.E R56, desc[UR36][R56.64] ;  /* 0x0000002438387981 */ /* 0x001162000c1e1900 */
[----:B------:R-:W-:Y:S05]  /*0ab0*/  BRA `(.L_x_5) ;  /* 0x0000000000087947 */ /* 0x000fea0003800000 */
.L_x_6:
[----:B------:R-:W-:Y:S02]  /*0ac0*/  ULDC UR4, c[0x0][0x580] ;  /* 0x0001600000047ab9 */ /* 0x000fe40000000800 */
[----:B------:R-:W-:-:S07]  /*0ad0*/  IMAD.U32 R56, RZ, RZ, UR4 ;  /* 0x00000004ff387e24 */ /* 0x000fce000f8e00ff */
.L_x_5:
[----:B------:R-:W-:Y:S02]  /*0ae0*/  ULDC.64 UR4, c[0x0][0x5a0] ;  /* 0x0001680000047ab9 */ /* 0x000fe40000000a00 */
[----:B------:R-:W-:-:S04]  /*0af0*/  ISETP.NE.U32.AND P0, PT, RZ, UR4, PT ;  /* 0x00000004ff007c0c */ /* 0x000fc8000bf05070 */
[----:B------:R-:W-:-:S13]  /*0b00*/  ISETP.NE.AND.EX P0, PT, RZ, UR5, PT, P0 ;  /* 0x00000005ff007c0c */ /* 0x000fda000bf05300 */
[----:B------:R-:W-:Y:S05]  /*0b10*/  @!P0 BRA `(.L_x_7) ;  /* 0x00000000001c8947 */ /* 0x000fea0003800000 */
[----:B-1----:R-:W1:Y:S02]  /*0b20*/  LDC.64 R6, c[0x0][0x5a0] ;  /* 0x00016800ff067b82 */ /* 0x002e640000000a00 */
[----:B-1----:R-:W2:Y:S02]  /*0b30*/  LDG.E.64 R6, desc[UR36][R6.64] ;  /* 0x0000002406067981 */ /* 0x002ea4000c1e1b00 */
[----:B--2---:R-:W-:-:S04]  /*0b40*/  ISETP.NE.U32.AND P0, PT, R6, RZ, PT ;  /* 0x000000ff0600720c */ /* 0x004fc80003f05070 */
[----:B------:R-:W-:-:S13]  /*0b50*/  ISETP.NE.AND.EX P0, PT, R7, RZ, PT, P0 ;  /* 0x000000ff0700720c */ /* 0x000fda0003f05300 */
[----:B------:R-:W-:Y:S05]  /*0b60*/  @!P0 BRA `(.L_x_7) ;  /* 0x0000000000088947 */ /* 0x000fea0003800000 */
[----:B0-----:R2:W5:Y:S01]  /*0b70*/  LD.E R57, desc[UR36][R6.64] ;  /* 0x0000002406397980 */ /* 0x001562000c101900 */
[----:B------:R-:W-:Y:S05]  /*0b80*/  BRA `(.L_x_8) ;  /* 0x0000000000247947 */ /* 0x000fea0003800000 */
.L_x_7:
[----:B------:R-:W-:Y:S02]  /*0b90*/  ULDC.64 UR4, c[0x0][0x590] ;  /* 0x0001640000047ab9 */ /* 0x000fe40000000a00 */
[----:B------:R-:W-:-:S04]  /*0ba0*/  ISETP.NE.U32.AND P0, PT, RZ, UR4, PT ;  /* 0x00000004ff007c0c */ /* 0x000fc8000bf05070 */
[----:B------:R-:W-:-:S13]  /*0bb0*/  ISETP.NE.AND.EX P0, PT, RZ, UR5, PT, P0 ;  /* 0x00000005ff007c0c */ /* 0x000fda000bf05300 */
[----:B------:R-:W-:Y:S05]  /*0bc0*/  @!P0 BRA `(.L_x_9) ;  /* 0x00000000000c8947 */ /* 0x000fea0003800000 */
[----:B-1----:R-:W0:Y:S02]  /*0bd0*/  LDC.64 R6, c[0x0][0x590] ;  /* 0x00016400ff067b82 */ /* 0x002e240000000a00 */
[----:B0-----:R0:W5:Y:S01]  /*0be0*/  LDG.E R57, desc[UR36][R6.64] ;  /* 0x0000002406397981 */ /* 0x001162000c1e1900 */
[----:B------:R-:W-:Y:S05]  /*0bf0*/  BRA `(.L_x_8) ;  /* 0x0000000000087947 */ /* 0x000fea0003800000 */
.L_x_9:
[----:B------:R-:W-:Y:S02]  /*0c00*/  ULDC UR4, c[0x0][0x584] ;  /* 0x0001610000047ab9 */ /* 0x000fe40000000800 */
[----:B0-----:R-:W-:-:S07]  /*0c10*/  IMAD.U32 R57, RZ, RZ, UR4 ;  /* 0x00000004ff397e24 */ /* 0x001fce000f8e00ff */
.L_x_8:
[----:B------:R-:W3:Y:S01]  /*0c20*/  LDC R2, c[0x0][0x65c] ;  /* 0x00019700ff027b82 */ /* 0x000ee20000000800 */
[----:B------:R-:W4:Y:S01]  /*0c30*/  S2R R14, SR_CTAID.Y ;  /* 0x00000000000e7919 */ /* 0x000f220000002600 */
[----:B------:R-:W-:Y:S01]  /*0c40*/  ULDC UR6, c[0x0][0x28c] ;  /* 0x0000a30000067ab9 */ /* 0x000fe20000000800 */
[----:B------:R-:W-:Y:S01]  /*0c50*/  ISETP.NE.AND P0, PT, R8, 0x2, PT ;  /* 0x000000020800780c */ /* 0x000fe20003f05270 */
[----:B------:R-:W-:Y:S01]  /*0c60*/  UIADD3 UR6, UR6, 0x1f, URZ ;  /* 0x0000001f06067890 */ /* 0x000fe2000fffe03f */
[----:B012---:R-:W0:Y:S01]  /*0c70*/  S2R R6, SR_CTAID.X ;  /* 0x0000000000067919 */ /* 0x007e220000002500 */
[----:B------:R-:W-:Y:S01]  /*0c80*/  IMAD.MOV.U32 R7, RZ, RZ, RZ ;  /* 0x000000ffff077224 */ /* 0x000fe200078e00ff */
[----:B------:R-:W-:Y:S01]  /*0c90*/  UMOV UR39, URZ ;  /* 0x0000003f00277c82 */ /* 0x000fe20008000000 */
[----:B------:R-:W-:Y:S01]  /*0ca0*/  USHF.R.S32.HI UR7, URZ, 0x1f, UR6 ;  /* 0x0000001f3f077899 */ /* 0x000fe20008011406 */
[----:B------:R-:W-:Y:S01]  /*0cb0*/  UMOV UR38, URZ ;  /* 0x0000003f00267c82 */ /* 0x000fe20008000000 */
[----:B------:R-:W-:-:S02]  /*0cc0*/  ULDC.64 UR8, c[0x0][0x650] ;  /* 0x0001940000087ab9 */ /* 0x000fc40000000a00 */
[----:B------:R-:W-:-:S04]  /*0cd0*/  ULEA.HI UR7, UR7, UR6, URZ, 0x5 ;  /* 0x0000000607077291 */ /* 0x000fc8000f8f283f */
[----:B------:R-:W-:Y:S01]  /*0ce0*/  USHF.R.S32.HI UR40, URZ, 0x5, UR7 ;  /* 0x000000053f287899 */ /* 0x000fe20008011407 */
[----:B---3--:R-:W-:-:S13]  /*0cf0*/  ISETP.NE.AND P1, PT, R2, 0x1, PT ;  /* 0x000000010200780c */ /* 0x008fda0003f25270 */
[----:B------:R-:W0:Y:S01]  /*0d00*/  @P1 LDC R19, c[0x0][0x10] ;  /* 0x00000400ff131b82 */ /* 0x000e220000000800 */
[----:B----4-:R-:W-:Y:S02]  /*0d10*/  @P1 IMAD.MOV.U32 R8, RZ, RZ, R14 ;  /* 0x000000ffff081224 */ /* 0x010fe400078e000e */
[----:B------:R-:W-:Y:S02]  /*0d20*/  @P1 IMAD.MOV.U32 R9, RZ, RZ, RZ ;  /* 0x000000ffff091224 */ /* 0x000fe400078e00ff */
[----:B------:R-:W-:-:S03]  /*0d30*/  @P1 IMAD.MOV.U32 R17, RZ, RZ, RZ ;  /* 0x000000ffff111224 */ /* 0x000fc600078e00ff */
[----:B------:R-:W1:Y:S01]  /*0d40*/  @!P1 LDC R11, c[0x0][0xc] ;  /* 0x00000300ff0b9b82 */ /* 0x000e620000000800 */
[----:B------:R-:W-:Y:S01]  /*0d50*/  ULDC UR4, c[0x0][0xc] ;  /* 0x0000030000047ab9 */ /* 0x000fe20000000800 */
[----:B------:R-:W-:Y:S02]  /*0d60*/  ULDC UR5, c[0x0][0x10] ;  /* 0x0000040000057ab9 */ /* 0x000fe40000000800 */
[----:B------:R-:W-:-:S04]  /*0d70*/  UIMAD.WIDE.U32 UR4, UR4, UR5, URZ ;  /* 0x00000005040472a5 */ /* 0x000fc8000f8e003f */
[----:B------:R-:W2:Y:S01]  /*0d80*/  LDC R2, c[0x0][0x14] ;  /* 0x00000500ff027b82 */ /* 0x000ea20000000800 */
[----:B0-----:R-:W-:-:S04]  /*0d90*/  @P1 IMAD.WIDE.U32 R18, R6, R19, R8 ;  /* 0x0000001306121225 */ /* 0x001fc800078e0008 */
[----:B------:R-:W-:Y:S02]  /*0da0*/  @P1 IMAD.IADD R17, R19, 0x1, R17 ;  /* 0x0000000113111824 */ /* 0x000fe400078e0211 */
[----:B-1----:R-:W-:-:S04]  /*0db0*/  @!P1 IMAD.WIDE.U32 R8, R11, R14, R6 ;  /* 0x0000000e0b089225 */ /* 0x002fc800078e0006 */
[----:B------:R-:W-:Y:S02]  /*0dc0*/  @!P1 IMAD.MOV.U32 R18, RZ, RZ, R8 ;  /* 0x000000ffff129224 */ /* 0x000fe400078e0008 */
[----:B------:R-:W-:Y:S02]  /*0dd0*/  @!P1 IMAD.MOV.U32 R17, RZ, RZ, R9 ;  /* 0x000000ffff119224 */ /* 0x000fe400078e0009 */
[----:B--2---:R-:W-:-:S04]  /*0de0*/  IMAD.WIDE.U32 R12, R2, UR4, RZ ;  /* 0x00000004020c7c25 */ /* 0x004fc8000f8e00ff */
[----:B------:R-:W-:Y:S01]  /*0df0*/  IMAD R23, R2, UR5, RZ ;  /* 0x0000000502177c24 */ /* 0x000fe2000f8e02ff */
[----:B------:R0:W-:Y:S03]  /*0e00*/  STL.64 [R1], R12 ;  /* 0x0000000c01007387 */ /* 0x0001e60000100a00 */
[----:B------:R-:W-:Y:S01]  /*0e10*/  IMAD.IADD R23, R13, 0x1, R23 ;  /* 0x000000010d177824 */ /* 0x000fe200078e0217 */
[----:B------:R-:W-:Y:S06]  /*0e20*/  @P0 BRA `(.L_x_10) ;  /* 0x0000000000200947 */ /* 0x000fec0003800000 */
[----:B------:R-:W-:Y:S01]  /*0e30*/  UISETP.GE.U32.AND UP0, UPT, UR40, 0x1c, UPT ;  /* 0x0000001c2800788c */ /* 0x000fe2000bf06070 */
[----:B------:R-:W-:Y:S01]  /*0e40*/  IADD3 R18, P0, R18, R12, RZ ;  /* 0x0000000c12127210 */ /* 0x000fe20007f1e0ff */
[----:B------:R-:W-:Y:S01]  /*0e50*/  USHF.R.U32.HI UR4, URZ, 0x2, UR40 ;  /* 0x000000023f047899 */ /* 0x000fe20008011628 */
[----:B------:R-:W-:-:S03]  /*0e60*/  UMOV UR38, URZ ;  /* 0x0000003f00267c82 */ /* 0x000fc60008000000 */
[----:B------:R-:W-:Y:S01]  /*0e70*/  UIMAD.WIDE.U32 UR4, UR4, 0x24924925, URZ ;  /* 0x24924925040478a5 */ /* 0x000fe2000f8e003f */
[----:B------:R-:W-:-:S03]  /*0e80*/  IMAD.X R17, R23, 0x1, R17, P0 ;  /* 0x0000000117117824 */ /* 0x000fc600000e0611 */
[----:B------:R-:W-:Y:S02]  /*0e90*/  UIMAD UR39, UR5, -0x1c, UR40 ;  /* 0xffffffe4052778a4 */ /* 0x000fe4000f8e0228 */
[----:B------:R-:W-:-:S12]  /*0ea0*/  @UP0 ULOP3.LUT UR38, UR5, 0x1, URZ, 0xc0, !UPT ;  /* 0x0000000105260892 */ /* 0x000fd8000f8ec03f */
.L_x_10:
[----:B------:R-:W-:Y:S01]  /*0eb0*/  ISETP.GE.U32.AND P0, PT, R18, UR8, PT ;  /* 0x0000000812007c0c */ /* 0x000fe2000bf06070 */
[----:B------:R-:W-:Y:S01]  /*0ec0*/  IMAD.MOV.U32 R19, RZ, RZ, -0x1 ;  /* 0xffffffffff137424 */ /* 0x000fe200078e00ff */
[----:B------:R-:W-:Y:S01]  /*0ed0*/  PRMT R8, RZ, 0x7610, R8 ;  /* 0x00007610ff087816 */ /* 0x000fe20000000008 */
[----:B------:R-:W-:Y:S01]  /*0ee0*/  IMAD.MOV.U32 R22, RZ, RZ, -0x1 ;  /* 0xffffffffff167424 */ /* 0x000fe200078e00ff */
[----:B------:R-:W-:Y:S01]  /*0ef0*/  ISETP.GE.U32.AND.EX P0, PT, R17, UR9, PT, P0 ;  /* 0x0000000911007c0c */ /* 0x000fe2000bf06100 */
[----:B------:R-:W-:-:S12]  /*0f00*/  IMAD.MOV.U32 R2, RZ, RZ, -0x1 ;  /* 0xffffffffff027424 */ /* 0x000fd800078e00ff */
[----:B------:R-:W-:Y:S05]  /*0f10*/  @P0 BRA `(.L_x_11) ;  /* 0x00000004005c0947 */ /* 0x000fea0003800000 */
[----:B------:R-:W1:Y:S01]  /*0f20*/  LDC.64 R20, c[0x0][0x628] ;  /* 0x00018a00ff147b82 */ /* 0x000e620000000a00 */
[----:B------:R-:W-:Y:S02]  /*0f30*/  IMAD.MOV.U32 R8, RZ, RZ, R18 ;  /* 0x000000ffff087224 */ /* 0x000fe400078e0012 */
[----:B------:R-:W-:-:S05]  /*0f40*/  IMAD.MOV.U32 R9, RZ, RZ, R17 ;  /* 0x000000ffff097224 */ /* 0x000fca00078e0011 */
[----:B------:R-:W2:Y:S08]  /*0f50*/  LDC R2, c[0x0][0x630] ;  /* 0x00018c00ff027b82 */ /* 0x000eb00000000800 */
[----:B------:R-:W3:Y:S01]  /*0f60*/  LDC.64 R24, c[0x0][0x620] ;  /* 0x00018800ff187b82 */ /* 0x000ee20000000a00 */
[----:B-1----:R-:W-:-:S04]  /*0f70*/  ISETP.NE.U32.AND P0, PT, R20, RZ, PT ;  /* 0x000000ff1400720c */ /* 0x002fc80003f05070 */
[----:B------:R-:W-:-:S13]  /*0f80*/  ISETP.NE.AND.EX P0, PT, R21, RZ, PT, P0 ;  /* 0x000000ff1500720c */ /* 0x000fda0003f05300 */
[----:B--23--:R-:W-:Y:S05]  /*0f90*/  @!P0 BRA `(.L_x_12) ;  /* 0x0000000000288947 */ /* 0x00cfea0003800000 */
[----:B0-----:R-:W0:Y:S02]  /*0fa0*/  LDC R13, c[0x0][0x634] ;  /* 0x00018d00ff0d7b82 */ /* 0x001e240000000800 */
[----:B0-----:R-:W-:-:S05]  /*0fb0*/  IADD3 R13, P0, R18, R13, RZ ;  /* 0x0000000d120d7210 */ /* 0x001fca0007f1e0ff */
[----:B------:R-:W-:-:S04]  /*0fc0*/  IMAD.X R15, RZ, RZ, R17, P0 ;  /* 0x000000ffff0f7224 */ /* 0x000fc800000e0611 */
[----:B------:R-:W-:-:S04]  /*0fd0*/  IMAD.WIDE.U32 R8, R15, R20, RZ ;  /* 0x000000140f087225 */ /* 0x000fc800078e00ff */
[----:B------:R-:W-:-:S04]  /*0fe0*/  IMAD.WIDE.U32 R10, P0, R13, R21, R8 ;  /* 0x000000150d0a7225 */ /* 0x000fc80007800008 */
[----:B------:R-:W-:-:S04]  /*0ff0*/  IMAD.WIDE.U32 R8, R13, R20, RZ ;  /* 0x000000140d087225 */ /* 0x000fc800078e00ff */
[----:B------:R-:W-:Y:S01]  /*1000*/  IMAD.X R13, RZ, RZ, RZ, P0 ;  /* 0x000000ffff0d7224 */ /* 0x000fe200000e06ff */
[----:B------:R-:W-:Y:S01]  /*1010*/  IADD3 RZ, P0, R9, R10, RZ ;  /* 0x0000000a09ff7210 */ /* 0x000fe20007f1e0ff */
[----:B------:R-:W-:-:S04]  /*1020*/  IMAD.MOV.U32 R12, RZ, RZ, R11 ;  /* 0x000000ffff0c7224 */ /* 0x000fc800078e000b */
[----:B------:R-:W-:-:S08]  /*1030*/  IMAD.WIDE.U32.X R8, R15, R21, R12, P0 ;  /* 0x000000150f087225 */ /* 0x000fd000000e040c */
.L_x_12:
[-CC-:B------:R-:W-:Y:S01]  /*1040*/  SHF.R.U64 R31, R8, R2.reuse, R9.reuse ;  /* 0x00000002081f7219 */ /* 0x180fe20000001209 */
[----:B0-----:R-:W0:Y:S01]  /*1050*/  LDC R12, c[0x0][0x618] ;  /* 0x00018600ff0c7b82 */ /* 0x001e220000000800 */
[----:B------:R-:W-:Y:S01]  /*1060*/  SHF.R.U32.HI R7, RZ, R2, R9 ;  /* 0x00000002ff077219 */ /* 0x000fe20000011609 */
[----:B------:R-:W-:Y:S01]  /*1070*/  ULDC UR4, c[0x0][0x150] ;  /* 0x0000540000047ab9 */ /* 0x000fe20000000800 */
[----:B------:R-:W-:Y:S01]  /*1080*/  IADD3 R11, P0, RZ, -R31, RZ ;  /* 0x8000001fff0b7210 */ /* 0x000fe20007f1e0ff */
[----:B------:R-:W-:Y:S01]  /*1090*/  IMAD.MOV.U32 R19, RZ, RZ, R17 ;  /* 0x000000ffff137224 */ /* 0x000fe200078e0011 */
[----:B------:R-:W-:-:S03]  /*10a0*/  I2FP.F32.U32 R2, R6 ;  /* 0x0000000600027245 */ /* 0x000fc60000201000 */
[----:B------:R-:W1:Y:S01]  /*10b0*/  LDC.64 R26, c[0x0][0x640] ;  /* 0x00019000ff1a7b82 */ /* 0x000e620000000a00 */
[----:B------:R-:W-:Y:S02]  /*10c0*/  IMAD.X R13, RZ, RZ, ~R7, P0 ;  /* 0x000000ffff0d7224 */ /* 0x000fe400000e0e07 */
[----:B------:R-:W-:Y:S01]  /*10d0*/  FMUL R2, R2, UR4 ;  /* 0x0000000402027c20 */ /* 0x000fe20008400000 */
[----:B------:R-:W-:Y:S01]  /*10e0*/  IMAD.WIDE.U32 R8, R11, R24, R18 ;  /* 0x000000180b087225 */ /* 0x000fe200078e0012 */
[----:B------:R-:W-:-:S03]  /*10f0*/  ULDC UR4, c[0x0][0x154] ;  /* 0x0000550000047ab9 */ /* 0x000fc60000000800 */
[----:B------:R-:W-:Y:S01]  /*1100*/  IMAD R10, R13, R24, RZ ;  /* 0x000000180d0a7224 */ /* 0x000fe200078e02ff */
[----:B------:R-:W2:Y:S01]  /*1110*/  LDC R7, c[0x0][0x144] ;  /* 0x00005100ff077b82 */ /* 0x000ea20000000800 */
[----:B------:R-:W3:Y:S02]  /*1120*/  F2I.U32.TRUNC.NTZ R2, R2 ;  /* 0x0000000200027305 */ /* 0x000ee4000020f000 */
[----:B------:R-:W-:-:S04]  /*1130*/  IMAD R11, R11, R25, R10 ;  /* 0x000000190b0b7224 */ /* 0x000fc800078e020a */
[----:B------:R-:W-:Y:S01]  /*1140*/  IMAD.IADD R9, R9, 0x1, R11 ;  /* 0x0000000109097824 */ /* 0x000fe200078e020b */
[----:B------:R-:W4:Y:S01]  /*1150*/  LDC R22, c[0x0][0x608] ;  /* 0x00018200ff167b82 */ /* 0x000f220000000800 */
[----:B------:R-:W-:-:S03]  /*1160*/  IMAD.MOV.U32 R11, RZ, RZ, -0x1 ;  /* 0xffffffffff0b7424 */ /* 0x000fc600078e00ff */
[--C-:B0-----:R-:W-:Y:S02]  /*1170*/  SHF.R.U64 R20, R8, R12, R9.reuse ;  /* 0x0000000c08147219 */ /* 0x101fe40000001209 */
[----:B------:R-:W-:Y:S02]  /*1180*/  I2FP.F32.U32 R8, R14 ;  /* 0x0000000e00087245 */ /* 0x000fe40000201000 */
[----:B------:R-:W0:Y:S01]  /*1190*/  LDC R24, c[0x0][0x658] ;  /* 0x00019600ff187b82 */ /* 0x000e220000000800 */
[----:B-1----:R-:W-:Y:S01]  /*11a0*/  ISETP.NE.U32.AND P0, PT, R26, RZ, PT ;  /* 0x000000ff1a00720c */ /* 0x002fe20003f05070 */
[----:B---3--:R-:W-:Y:S02]  /*11b0*/  IMAD.MOV R10, RZ, RZ, -R2 ;  /* 0x000000ffff0a7224 */ /* 0x008fe400078e0a02 */
[----:B------:R-:W-:Y:S01]  /*11c0*/  FMUL R8, R8, UR4 ;  /* 0x0000000408087c20 */ /* 0x000fe20008400000 */
[----:B------:R-:W-:Y:S02]  /*11d0*/  SHF.R.U32.HI R9, RZ, R12, R9 ;  /* 0x0000000cff097219 */ /* 0x000fe40000011609 */
[----:B------:R-:W-:Y:S01]  /*11e0*/  ISETP.NE.AND.EX P0, PT, R27, RZ, PT, P0 ;  /* 0x000000ff1b00720c */ /* 0x000fe20003f05300 */
[----:B------:R1:W3:Y:S01]  /*11f0*/  F2I.U32.TRUNC.NTZ R15, R8 ;  /* 0x00000008000f7305 */ /* 0x0002e2000020f000 */
[----:B------:R-:W1:Y:S01]  /*1200*/  LDC R19, c[0x0][0x148] ;  /* 0x00005200ff137b82 */ /* 0x000e620000000800 */
[----:B--2---:R-:W-:-:S07]  /*1210*/  IMAD R2, R7, R10, R6 ;  /* 0x0000000a07027224 */ /* 0x004fce00078e0206 */
[----:B------:R-:W2:Y:S01]  /*1220*/  LDC R25, c[0x0][0x600] ;  /* 0x00018000ff197b82 */ /* 0x000ea20000000800 */
[-CC-:B----4-:R-:W-:Y:S02]  /*1230*/  SHF.R.U64 R32, R20, R22.reuse, R9.reuse ;  /* 0x0000001614207219 */ /* 0x190fe40000001209 */
[----:B------:R-:W-:Y:S01]  /*1240*/  SHF.R.U32.HI R7, RZ, R22, R9 ;  /* 0x00000016ff077219 */ /* 0x000fe20000011609 */
[----:B------:R-:W-:-:S04]  /*1250*/  IMAD.MOV.U32 R9, RZ, RZ, 0x1 ;  /* 0x00000001ff097424 */ /* 0x000fc800078e00ff */
[----:B------:R-:W4:Y:S01]  /*1260*/  LDC R28, c[0x0][0x648] ;  /* 0x00019200ff1c7b82 */ /* 0x000f220000000800 */
[-C--:B0-----:R-:W-:Y:S02]  /*1270*/  SHF.L.U32 R6, R11, R24.reuse, RZ ;  /* 0x000000180b067219 */ /* 0x081fe400000006ff */
[--C-:B------:R-:W-:Y:S02]  /*1280*/  SHF.R.U64 R22, R32, R24, R7.reuse ;  /* 0x0000001820167219 */ /* 0x100fe40000001207 */
[----:B------:R-:W-:Y:S02]  /*1290*/  LOP3.LUT R13, RZ, R6, RZ, 0x33, !PT ;  /* 0x00000006ff0d7212 */ /* 0x000fe400078e33ff */
[-C--:B------:R-:W-:Y:S01]  /*12a0*/  SHF.R.U32.HI R7, RZ, R24.reuse, R7 ;  /* 0x00000018ff077219 */ /* 0x080fe20000011607 */
[----:B------:R-:W0:Y:S01]  /*12b0*/  LDC R29, c[0x0][0x638] ;  /* 0x00018e00ff1d7b82 */ /* 0x000e220000000800 */
[----:B------:R-:W-:Y:S01]  /*12c0*/  SHF.L.U32 R12, R9, R24, RZ ;  /* 0x00000018090c7219 */ /* 0x000fe200000006ff */
[----:B------:R-:W-:-:S06]  /*12d0*/  IMAD.MOV.U32 R6, RZ, RZ, R22 ;  /* 0x000000ffff067224 */ /* 0x000fcc00078e0016 */
[----:B------:R-:W0:Y:S01]  /*12e0*/  LDC R30, c[0x0][0x610] ;  /* 0x00018400ff1e7b82 */ /* 0x000e220000000800 */
[----:B-1-3--:R-:W-:Y:S05]  /*12f0*/  @!P0 BRA `(.L_x_13) ;  /* 0x0000000000288947 */ /* 0x00afea0003800000 */
[----:B------:R-:W1:Y:S02]  /*1300*/  LDC R11, c[0x0][0x64c] ;  /* 0x00019300ff0b7b82 */ /* 0x000e640000000800 */
[----:B-1----:R-:W-:-:S05]  /*1310*/  IADD3 R11, P0, R22, R11, RZ ;  /* 0x0000000b160b7210 */ /* 0x002fca0007f1e0ff */
        /* <DEDUP_REMOVED lines=8> */
.L_x_13:
[----:B----4-:R-:W-:Y:S01]  /*13a0*/  SHF.R.U64 R6, R6, R28, R7 ;  /* 0x0000001c06067219 */ /* 0x010fe20000001207 */
[----:B--2---:R-:W-:Y:S01]  /*13b0*/  VIADD R7, R25, 0xffffffff ;  /* 0xffffffff19077836 */ /* 0x004fe20000000000 */
[----:B------:R-:W-:Y:S01]  /*13c0*/  LOP3.LUT R13, R32, R13, RZ, 0xc0, !PT ;  /* 0x0000000d200d7212 */ /* 0x000fe200078ec0ff */
[----:B------:R-:W-:Y:S02]  /*13d0*/  IMAD.MOV R15, RZ, RZ, -R15 ;  /* 0x000000ffff0f7224 */ /* 0x000fe400078e0a0f */
[----:B------:R-:W-:Y:S01]  /*13e0*/  IMAD.MOV R8, RZ, RZ, -R6 ;  /* 0x000000ffff087224 */ /* 0x000fe200078e0a06 */
[----:B------:R-:W-:Y:S01]  /*13f0*/  LOP3.LUT R7, R20, R7, RZ, 0xc0, !PT ;  /* 0x0000000714077212 */ /* 0x000fe200078ec0ff */
[----:B------:R-:W-:Y:S02]  /*1400*/  IMAD R13, R12, R6, R13 ;  /* 0x000000060c0d7224 */ /* 0x000fe400078e020d */
[----:B------:R-:W-:Y:S02]  /*1410*/  @P1 IMAD R2, R19, R15, R14 ;  /* 0x0000000f13021224 */ /* 0x000fe400078e020e */
[----:B0-----:R-:W-:-:S02]  /*1420*/  IMAD R6, R8, R29, R22 ;  /* 0x0000001d08067224 */ /* 0x001fc400078e0216 */
[----:B------:R-:W-:Y:S02]  /*1430*/  IMAD R2, R13, R30, R2 ;  /* 0x0000001e0d027224 */ /* 0x000fe400078e0202 */
[----:B------:R-:W-:Y:S02]  /*1440*/  IMAD R19, R6, R25, R7 ;  /* 0x0000001906137224 */ /* 0x000fe400078e0207 */
[----:B------:R-:W-:-:S03]  /*1450*/  IMAD.MOV.U32 R8, RZ, RZ, 0x1 ;  /* 0x00000001ff087424 */ /* 0x000fc600078e00ff */
[----:B------:R-:W-:Y:S02]  /*1460*/  SEL R22, R19, R2, !P1 ;  /* 0x0000000213167207 */ /* 0x000fe40004800000 */
[----:B------:R-:W-:Y:S01]  /*1470*/  SEL R19, R2, R19, !P1 ;  /* 0x0000001302137207 */ /* 0x000fe20004800000 */
[----:B------:R-:W-:-:S07]  /*1480*/  IMAD.MOV.U32 R2, RZ, RZ, R31 ;  /* 0x000000ffff027224 */ /* 0x000fce00078e001f */
.L_x_11:
[----:B------:R-:W-:Y:S05]  /*1490*/  @!P2 BRA `(.L_x_14) ;  /* 0x00000034008ca947 */ /* 0x000fea0003800000 */
[----:B------:R-:W-:-:S13]  /*14a0*/  ISETP.GT.U32.AND P0, PT, R33, 0x1, PT ;  /* 0x000000012100780c */ /* 0x000fda0003f04070 */
[----:B------:R-:W-:Y:S05]  /*14b0*/  @P0 EXIT ;  /* 0x000000000000094d */ /* 0x000fea0003800000 */
.L_x_15:
[----:B------:R-:W-:-:S08]  /*14c0*/  NOP ;  /* 0x0000000000007918 */ /* 0x000fd00000000000 */
[----:B------:R-:W1:Y:S02]  /*14d0*/  USETMAXREG.TRY_ALLOC.CTAPOOL UP0, 0xe8 ;  /* 0x000000e8000079c8 */ /* 0x000e640008000600 */
[----:B-1----:R-:W-:-:S13]  /*14e0*/  PLOP3.LUT P0, PT, PT, PT, UP0, 0x80, 0x0 ;  /* 0x000000000000781c */ /* 0x002fda0003f0f008 */
[----:B------:R-:W-:Y:S05]  /*14f0*/  @!P0 BRA `(.L_x_15) ;  /* 0xfffffffc00f08947 */ /* 0x000fea000383ffff */
[----:B------:R-:W-:-:S13]  /*1500*/  LOP3.LUT P0, RZ, R8, 0xff, RZ, 0xc0, !PT ;  /* 0x000000ff08ff7812 */ /* 0x000fda000780c0ff */
[----:B------:R-:W-:Y:S05]  /*1510*/  @!P0 EXIT ;  /* 0x000000000000894d */ /* 0x000fea0003800000 */
[----:B------:R-:W1:Y:S01]  /*1520*/  S2UR UR4, SR_CgaCtaId ;  /* 0x00000000000479c3 */ /* 0x000e620000008800 */
[----:B------:R-:W-:Y:S01]  /*1530*/  VIADD R6, R5, 0xffffffff ;  /* 0xffffffff05067836 */ /* 0x000fe20000000000 */
[----:B------:R-:W-:Y:S01]  /*1540*/  SHF.R.S32.HI R0, RZ, 0x1f, R3 ;  /* 0x0000001fff007819 */ /* 0x000fe20000011403 */
[----:B------:R-:W-:Y:S01]  /*1550*/  UMOV UR41, 0x400 ;  /* 0x0000040000297882 */ /* 0x000fe20000000000 */
[----:B------:R-:W-:Y:S01]  /*1560*/  UISETP.LT.AND UP0, UPT, UR40, 0x1, UPT ;  /* 0x000000012800788c */ /* 0x000fe2000bf01270 */
[----:B------:R-:W-:Y:S01]  /*1570*/  LOP3.LUT R70, R16, 0x1, RZ, 0xfc, !PT ;  /* 0x0000000110467812 */ /* 0x000fe200078efcff */
[----:B------:R-:W-:Y:S01]  /*1580*/  ULDC UR6, c[0x0][0x284] ;  /* 0x0000a10000067ab9 */ /* 0x000fe20000000800 */
[----:B------:R-:W-:Y:S01]  /*1590*/  R2UR UR42, R6 ;  /* 0x00000000062a72ca */ /* 0x000fe200000e0000 */
[----:B------:R-:W-:Y:S01]  /*15a0*/  USEL UR43, UR40, 0x1, UP0 ;  /* 0x00000001282b7887 */ /* 0x000fe20008000000 */
[CC--:B------:R-:W-:Y:S01]  /*15b0*/  LEA.HI R4, R0.reuse, R3.reuse, RZ, 0x2 ;  /* 0x0000000300047211 */ /* 0x0c0fe200078f10ff */
[----:B------:R-:W-:Y:S01]  /*15c0*/  USHF.L.U32 UR46, UR40, 0x1, URZ ;  /* 0x00000001282e7899 */ /* 0x000fe2000800063f */
[----:B------:R-:W-:Y:S01]  /*15d0*/  LEA.HI R0, R0, R3, RZ, 0x5 ;  /* 0x0000000300007211 */ /* 0x000fe200078f28ff */
[----:B------:R-:W-:Y:S01]  /*15e0*/  UIADD3 UR43, -UR43, UR40, URZ ;  /* 0x000000282b2b7290 */ /* 0x000fe2000fffe13f */
[----:B------:R-:W-:-:S02]  /*15f0*/  SHF.R.S32.HI R58, RZ, 0x2, R4 ;  /* 0x00000002ff3a7819 */ /* 0x000fc40000011404 */
[----:B------:R-:W-:Y:S02]  /*1600*/  SHF.R.S32.HI R5, RZ, 0x1f, R4 ;  /* 0x0000001fff057819 */ /* 0x000fe40000011404 */
[----:B------:R-:W-:Y:S02]  /*1610*/  LOP3.LUT R60, R4, 0xfffffffc, RZ, 0xc0, !PT ;  /* 0xfffffffc043c7812 */ /* 0x000fe400078ec0ff */
[----:B------:R-:W-:Y:S01]  /*1620*/  LEA.HI R5, R5, R58, RZ, 0x3 ;  /* 0x0000003a05057211 */ /* 0x000fe200078f18ff */
[----:B------:R-:W-:Y:S01]  /*1630*/  USHF.L.U32 UR42, UR42, 0x3, URZ ;  /* 0x000000032a2a7899 */ /* 0x000fe2000800063f */
[----:B------:R-:W-:Y:S01]  /*1640*/  ISETP.NE.AND P0, PT, R6, RZ, PT ;  /* 0x000000ff0600720c */ /* 0x000fe20003f05270 */
[----:B------:R-:W-:Y:S01]  /*1650*/  IMAD.IADD R60, R3, 0x1, -R60 ;  /* 0x00000001033c7824 */ /* 0x000fe200078e0a3c */
[----:B------:R-:W-:Y:S01]  /*1660*/  LOP3.LUT R5, R5, 0xfffffff8, RZ, 0xc0, !PT ;  /* 0xfffffff805057812 */ /* 0x000fe200078ec0ff */
[----:B-1----:R-:W-:Y:S01]  /*1670*/  ULEA UR41, UR4, UR41, 0x18 ;  /* 0x0000002904297291 */ /* 0x002fe2000f8ec03f */
[----:B------:R-:W-:Y:S01]  /*1680*/  SEL R71, RZ, 0x1, P0 ;  /* 0x00000001ff477807 */ /* 0x000fe20000000000 */
[----:B------:R-:W-:-:S02]  /*1690*/  IMAD.U32 R62, RZ, RZ, UR42 ;  /* 0x0000002aff3e7e24 */ /* 0x000fc4000f8e00ff */
[----:B------:R-:W-:Y:S01]  /*16a0*/  UIADD3 UR47, UR41, 0x1d0, URZ ;  /* 0x000001d0292f7890 */ /* 0x000fe2000fffe03f */
[----:B------:R-:W-:Y:S01]  /*16b0*/  IMAD.IADD R58, R58, 0x1, -R5 ;  /* 0x000000013a3a7824 */ /* 0x000fe200078e0a05 */
[----:B------:R-:W-:Y:S01]  /*16c0*/  SHF.R.S32.HI R5, RZ, 0x5, R0 ;  /* 0x00000005ff057819 */ /* 0x000fe20000011400 */
[----:B------:R-:W-:Y:S01]  /*16d0*/  UIADD3 UR4, UR41, 0x1c300, URZ ;  /* 0x0001c30029047890 */ /* 0x000fe2000fffe03f */
[C---:B------:R-:W-:Y:S01]  /*16e0*/  LOP3.LUT R64, R62.reuse, 0x8, RZ, 0xc0, !PT ;  /* 0x000000083e407812 */ /* 0x040fe200078ec0ff */
[----:B------:R-:W-:Y:S01]  /*16f0*/  UIADD3 UR5, UR41, 0x300, URZ ;  /* 0x0000030029057890 */ /* 0x000fe2000fffe03f */
[--C-:B------:R-:W-:Y:S01]  /*1700*/  SHF.R.S32.HI R59, RZ, 0x1f, R58.reuse ;  /* 0x0000001fff3b7819 */ /* 0x100fe2000001143a */
[----:B------:R-:W-:Y:S01]  /*1710*/  USHF.R.U32.HI UR4, URZ, 0x4, UR4 ;  /* 0x000000043f047899 */ /* 0x000fe20008011604 */
[C-C-:B------:R-:W-:Y:S01]  /*1720*/  IMAD R65, R5.reuse, -0x10, -R58.reuse ;  /* 0xfffffff005417824 */ /* 0x140fe200078e0a3a */
[----:B------:R-:W-:Y:S01]  /*1730*/  USHF.R.U32.HI UR5, URZ, 0x4, UR5 ;  /* 0x000000043f057899 */ /* 0x000fe20008011605 */
[----:B------:R-:W-:Y:S01]  /*1740*/  IMAD.U32 R61, RZ, RZ, UR47 ;  /* 0x0000002fff3d7e24 */ /* 0x000fe2000f8e00ff */
[----:B------:R-:W-:Y:S01]  /*1750*/  ULOP3.LUT UR4, UR4, 0x3fff, URZ, 0xc0, !UPT ;  /* 0x00003fff04047892 */ /* 0x000fe2000f8ec03f */
[----:B------:R-:W-:Y:S01]  /*1760*/  IMAD.WIDE R58, R5, 0x10, R58 ;  /* 0x00000010053a7825 */ /* 0x000fe200078e023a */
[----:B------:R-:W-:Y:S01]  /*1770*/  LOP3.LUT R62, R62, 0x8, RZ, 0xc, !PT ;  /* 0x000000083e3e7812 */ /* 0x000fe200078e0cff */
[----:B------:R-:W-:Y:S01]  /*1780*/  ULOP3.LUT UR44, UR5, 0x3fff, URZ, 0xc0, !UPT ;  /* 0x00003fff052c7892 */ /* 0x000fe2000f8ec03f */
[----:B------:R-:W-:Y:S01]  /*1790*/  LOP3.LUT R64, R64, 0x18, RZ, 0x3c, !PT ;  /* 0x0000001840407812 */ /* 0x000fe200078e3cff */
[----:B------:R-:W-:Y:S01]  /*17a0*/  VIADD R63, R61, UR42 ;  /* 0x0000002a3d3f7c36 */ /* 0x000fe20008000000 */
[----:B------:R-:W-:Y:S01]  /*17b0*/  ULOP3.LUT UR45, UR4, 0x10000, URZ, 0xfc, !UPT ;  /* 0x00010000042d7892 */ /* 0x000fe2000f8efc3f */
[----:B------:R-:W-:-:S11]  /*17c0*/  VIADD R65, R65, UR6 ;  /* 0x0000000641417c36 */ /* 0x000fd60008000000 */
.L_x_99:
[----:B------:R-:W-:Y:S01]  /*17d0*/  SHF.L.U32 R0, R71, 0x1f, RZ ;  /* 0x0000001f47007819 */ /* 0x000fe200000006ff */
[----:B------:R-:W-:Y:S02]  /*17e0*/  ULDC UR4, c[0x0][0x28c] ;  /* 0x0000a30000047ab9 */ /* 0x000fe40000000800 */
[----:B------:R-:W-:Y:S01]  /*17f0*/  ISETP.LT.AND P1, PT, RZ, UR4, PT ;  /* 0x00000004ff007c0c */ /* 0x000fe2000bf21270 */
[----:B-1----:R-:W1:Y:S02]  /*1800*/  SYNCS.PHASECHK.TRANS64.TRYWAIT P0, [R61+UR42], R0 ;  /* 0x000000003d0075a7 */ /* 0x002e64000800016a */
[----:B-1-34-:R-:W-:Y:S10]  /*1810*/  @!P0 BRA `(.L_x_16) ;  /* 0x0000004c00fc8947 */ /* 0x01aff40003800000 */
.L_x_145:
[----:B------:R-:W-:Y:S05]  /*1820*/  @P1 BRA `(.L_x_17) ;  /* 0x0000000000401947 */ /* 0x000fea0003800000 */
[----:B-1----:R-:W-:Y:S01]  /*1830*/  MOV R0, 0x0 ;  /* 0x0000000000007802 */ /* 0x002fe20000000f00 */
[----:B------:R-:W-:Y:S01]  /*1840*/  ULDC.64 UR4, c[0x4][0x68] ;  /* 0x01001a0000047ab9 */ /* 0x000fe20000000a00 */
[----:B------:R-:W-:Y:S01]  /*1850*/  ULDC.64 UR6, c[0x4][0x8] ;  /* 0x0100020000067ab9 */ /* 0x000fe20000000a00 */
[----:B------:R-:W-:Y:S01]  /*1860*/  IMAD.U32 R4, RZ, RZ, UR4 ;  /* 0x00000004ff047e24 */ /* 0x000fe2000f8e00ff */
[----:B------:R1:W2:Y:S01]  /*1870*/  LDC.64 R14, c[0x4][R0] ;  /* 0x01000000000e7b82 */ /* 0x0002a20000000a00 */
[----:B------:R-:W-:Y:S01]  /*1880*/  IMAD.U32 R5, RZ, RZ, UR5 ;  /* 0x00000005ff057e24 */ /* 0x000fe2000f8e00ff */
[----:B------:R-:W-:Y:S01]  /*1890*/  ULDC.64 UR4, c[0x4][0x70] ;  /* 0x01001c0000047ab9 */ /* 0x000fe20000000a00 */
[----:B------:R-:W-:Y:S02]  /*18a0*/  IMAD.U32 R10, RZ, RZ, UR6 ;  /* 0x00000006ff0a7e24 */ /* 0x000fe4000f8e00ff */
[----:B------:R-:W-:Y:S02]  /*18b0*/  IMAD.U32 R6, RZ, RZ, UR4 ;  /* 0x00000004ff067e24 */ /* 0x000fe4000f8e00ff */
[----:B------:R-:W-:-:S02]  /*18c0*/  IMAD.U32 R7, RZ, RZ, UR5 ;  /* 0x00000005ff077e24 */ /* 0x000fc4000f8e00ff */
[----:B------:R-:W-:Y:S02]  /*18d0*/  IMAD.U32 R11, RZ, RZ, UR7 ;  /* 0x00000007ff0b7e24 */ /* 0x000fe4000f8e00ff */
[----:B------:R-:W-:Y:S02]  /*18e0*/  IMAD.MOV.U32 R8, RZ, RZ, 0x1e1 ;  /* 0x000001e1ff087424 */ /* 0x000fe400078e00ff */
[----:B0-----:R-:W-:Y:S02]  /*18f0*/  IMAD.MOV.U32 R12, RZ, RZ, 0x1 ;  /* 0x00000001ff0c7424 */ /* 0x001fe400078e00ff */
[----:B-1----:R-:W-:-:S07]  /*1900*/  IMAD.MOV.U32 R13, RZ, RZ, RZ ;  /* 0x000000ffff0d7224 */ /* 0x002fce00078e00ff */
[----:B------:R-:W-:-:S07]  /*1910*/  LEPC R20, `(.L_x_17) ;  /* 0x000000001014794e */ /* 0x000fce0000000000 */
[----:B--2--5:R-:W-:Y:S05]  /*1920*/  CALL.ABS.NOINC R14 ;  /* 0x000000000e007343 */ /* 0x024fea0003c00000 */
.L_x_17:
[----:B------:R-:W-:-:S13]  /*1930*/  ISETP.NE.AND P0, PT, R70, 0x3, PT ;  /* 0x000000034600780c */ /* 0x000fda0003f05270 */
[----:B------:R-:W-:Y:S05]  /*1940*/  @!P0 BRA `(.L_x_18) ;  /* 0x0000000000048947 */ /* 0x000fea0003800000 */
[----:B------:R-:W-:Y:S01]  /*1950*/  BPT.TRAP 0x1 ;  /* 0x000000040000795c */ /* 0x000fe20000300000 */
.L_x_18:
[----:B------:R-:W-:Y:S02]  /*1960*/  IMAD.U32 R3, RZ, RZ, UR39 ;  /* 0x00000027ff037e24 */ /* 0x000fe4000f8e00ff */
[----:B-1----:R-:W-:-:S03]  /*1970*/  IMAD.U32 R0, RZ, RZ, UR38 ;  /* 0x00000026ff007e24 */ /* 0x002fc6000f8e00ff */
[----:B------:R-:W-:Y:S02]  /*1980*/  LEA R3, R3, UR41, 0x3 ;  /* 0x0000002903037c11 */ /* 0x000fe4000f8e18ff */
[----:B------:R-:W-:-:S04]  /*1990*/  SHF.L.U32 R0, R0, 0x1f, RZ ;  /* 0x0000001f00007819 */ /* 0x000fc800000006ff */
[----:B------:R1:W2:Y:S01]  /*19a0*/  SYNCS.PHASECHK.TRANS64.TRYWAIT P1, [R3+URZ], R0 ;  /* 0x00000000030075a7 */ /* 0x0002a2000802017f */
[----:B------:R-:W-:Y:S05]  /*19b0*/  @!P0 BRA `(.L_x_19) ;  /* 0x0000000000048947 */ /* 0x000fea0003800000 */
[----:B------:R-:W-:Y:S01]  /*19c0*/  BPT.TRAP 0x1 ;  /* 0x000000040000795c */ /* 0x000fe20000300000 */
.L_x_19:
[----:B--2---:R-:W-:Y:S05]  /*19d0*/  @P1 BRA `(.L_x_20) ;  /* 0x0000000000081947 */ /* 0x004fea0003800000 */
[----:B------:R-:W2:Y:S02]  /*19e0*/  SYNCS.PHASECHK.TRANS64.TRYWAIT P1, [R3+URZ], R0 ;  /* 0x00000000030075a7 */ /* 0x000ea4000802017f */
[----:B--2---:R-:W-:Y:S05]  /*19f0*/  @!P1 BRA `(.L_x_21) ;  /* 0x0000004c00989947 */ /* 0x004fea0003800000 */
.L_x_20:
[----:B------:R-:W-:Y:S05]  /*1a00*/  WARPSYNC.ALL ;  /* 0x0000000000007948 */ /* 0x000fea0003800000 */
[----:B------:R-:W-:Y:S01]  /*1a10*/  ULEA UR4, UR39, UR44, 0x8 ;  /* 0x0000002c27047291 */ /* 0x000fe2000f8e403f */
[----:B------:R-:W-:Y:S01]  /*1a20*/  WARPGROUP.ARRIVE ;  /* 0x00000000000079c5 */ /* 0x000fe20000000000 */
[----:B------:R-:W-:Y:S01]  /*1a30*/  ULEA UR6, UR39, UR45, 0x8 ;  /* 0x0000002d27067291 */ /* 0x000fe2000f8e403f */
[----:B-12---:R-:W-:Y:S01]  /*1a40*/  IMAD.U32 R0, RZ, RZ, UR43 ;  /* 0x0000002bff007e24 */ /* 0x006fe2000f8e00ff */
[----:B------:R-:W-:Y:S01]  /*1a50*/  UMOV UR5, 0x40000040 ;  /* 0x4000004000057882 */ /* 0x000fe20000000000 */
[----:B------:R-:W-:-:S03]  /*1a60*/  UMOV UR7, 0x80000020 ;  /* 0x8000002000077882 */ /* 0x000fc60000000000 */
[----:B------:R-:W-:-:S03]  /*1a70*/  ISETP.GE.AND P1, PT, R0, 0x1, PT ;  /* 0x000000010000780c */ /* 0x000fc60003f26270 */
[----:B------:R-:W-:Y:S01]  /*1a80*/  HGMMA.64x64x16.F32 R24, gdesc[UR4].tnspA, RZ, !UPT, gsb0 ;  /* 0x20e00000041879f0 */ /* 0x000fe2000c0008ff */
[----:B------:R-:W-:Y:S02]  /*1a90*/  UIADD3 UR4, UR4, 0x80, URZ ;  /* 0x0000008004047890 */ /* 0x000fe4000fffe03f */
[----:B------:R-:W-:Y:S01]  /*1aa0*/  UIADD3 UR6, UR6, 0x2, URZ ;  /* 0x0000000206067890 */ /* 0x000fe2000fffe03f */
[----:B------:R-:W-:Y:S01]  /*1ab0*/  UMOV UR5, 0x40000040 ;  /* 0x4000004000057882 */ /* 0x000fe20000000000 */
[----:B------:R-:W-:Y:S01]  /*1ac0*/  UMOV UR7, 0x80000020 ;  /* 0x8000002000077882 */ /* 0x000fe20000000000 */
[----:B------:R-:W-:Y:S02]  /*1ad0*/  WARPGROUP.DEPBAR.LE gsb0, 0x0 ;  /* 0x00008000000079c5 */ /* 0x000fe40000010000 */
[----:B------:R-:W-:-:S06]  /*1ae0*/  WARPGROUP.ARRIVE ;  /* 0x00000000000079c5 */ /* 0x000fcc0000000000 */
[----:B------:R-:W-:Y:S03]  /*1af0*/  HGMMA.64x64x16.F32 R24, gdesc[UR4].tnspA, R24, gsb0 ;  /* 0x20e00000041879f0 */ /* 0x000fe60008000818 */
[----:B------:R-:W-:Y:S02]  /*1b00*/  WARPGROUP.DEPBAR.LE gsb0, 0x0 ;  /* 0x00008000000079c5 */ /* 0x000fe40000010000 */
[----:B------:R-:W-:Y:S05]  /*1b10*/  @!P1 BRA `(.L_x_22) ;  /* 0x0000000000d09947 */ /* 0x000fea0003800000 */
[----:B------:R-:W-:Y:S01]  /*1b20*/  UIADD3 UR4, UR39, 0x1, URZ ;  /* 0x0000000127047890 */ /* 0x000fe2000fffe03f */
[----:B------:R-:W-:Y:S01]  /*1b30*/  IMAD.U32 R0, RZ, RZ, UR43 ;  /* 0x0000002bff007e24 */ /* 0x000fe2000f8e00ff */
[----:B------:R-:W-:Y:S02]  /*1b40*/  UMOV UR9, UR39 ;  /* 0x0000002700097c82 */ /* 0x000fe40008000000 */
[----:B------:R-:W-:-:S04]  /*1b50*/  UISETP.NE.AND UP0, UPT, UR4, 0x1c, UPT ;  /* 0x0000001c0400788c */ /* 0x000fc8000bf05270 */
[----:B------:R-:W-:Y:S02]  /*1b60*/  USEL UR5, URZ, 0x1, UP0 ;  /* 0x000000013f057887 */ /* 0x000fe40008000000 */
[----:B------:R-:W-:Y:S02]  /*1b70*/  USEL UR8, UR4, URZ, UP0 ;  /* 0x0000003f04087287 */ /* 0x000fe40008000000 */
[----:B------:R-:W-:-:S06]  /*1b80*/  ULOP3.LUT UR5, UR38, UR5, URZ, 0x3c, !UPT ;  /* 0x0000000526057292 */ /* 0x000fcc000f8e3c3f */
[----:B------:R-:W-:-:S07]  /*1b90*/  IMAD.U32 R5, RZ, RZ, UR5 ;  /* 0x00000005ff057e24 */ /* 0x000fce000f8e00ff */
.L_x_29:
[----:B-12---:R-:W-:Y:S05]  /*1ba0*/  @!P0 BRA `(.L_x_23) ;  /* 0x0000000000048947 */ /* 0x006fea0003800000 */
[----:B------:R-:W-:Y:S01]  /*1bb0*/  BPT.TRAP 0x1 ;  /* 0x000000040000795c */ /* 0x000fe20000300000 */
.L_x_23:
[----:B------:R-:W-:Y:S01]  /*1bc0*/  ULEA UR4, UR8, UR41, 0x3 ;  /* 0x0000002908047291 */ /* 0x000fe2000f8e183f */
[----:B------:R-:W-:-:S08]  /*1bd0*/  SHF.L.U32 R3, R5, 0x1f, RZ ;  /* 0x0000001f05037819 */ /* 0x000fd000000006ff */
[----:B------:R1:W2:Y:S01]  /*1be0*/  SYNCS.PHASECHK.TRANS64.TRYWAIT P1, [UR4], R3 ;  /* 0x00000003ff0075a7 */ /* 0x0002a20008020144 */
[----:B------:R-:W-:Y:S05]  /*1bf0*/  @!P0 BRA `(.L_x_24) ;  /* 0x0000000000048947 */ /* 0x000fea0003800000 */
[----:B------:R-:W-:Y:S01]  /*1c00*/  BPT.TRAP 0x1 ;  /* 0x000000040000795c */ /* 0x000fe20000300000 */
.L_x_24:
[----:B--2---:R-:W-:Y:S05]  /*1c10*/  @P1 BRA `(.L_x_25) ;  /* 0x0000000000081947 */ /* 0x004fea0003800000 */
[----:B------:R-:W2:Y:S02]  /*1c20*/  SYNCS.PHASECHK.TRANS64.TRYWAIT P1, [UR4], R3 ;  /* 0x00000003ff0075a7 */ /* 0x000ea40008020144 */
[----:B--2---:R-:W-:Y:S05]  /*1c30*/  @!P1 BRA `(.L_x_26) ;  /* 0x0000004c001c9947 */ /* 0x004fea0003800000 */
.L_x_25:
[----:B------:R-:W-:Y:S01]  /*1c40*/  ULEA UR4, UR8, UR44, 0x8 ;  /* 0x0000002c08047291 */ /* 0x000fe2000f8e403f */
[----:B------:R-:W-:Y:S01]  /*1c50*/  WARPGROUP.ARRIVE ;  /* 0x00000000000079c5 */ /* 0x000fe20000000000 */
[----:B------:R-:W-:Y:S01]  /*1c60*/  ULEA UR6, UR8, UR45, 0x8 ;  /* 0x0000002d08067291 */ /* 0x000fe2000f8e403f */
[----:B------:R-:W-:Y:S01]  /*1c70*/  UMOV UR5, 0x40000040 ;  /* 0x4000004000057882 */ /* 0x000fe20000000000 */
[----:B------:R-:W-:-:S07]  /*1c80*/  UMOV UR7, 0x80000020 ;  /* 0x8000002000077882 */ /* 0x000fce0000000000 */
[----:B------:R-:W-:Y:S01]  /*1c90*/  HGMMA.64x64x16.F32 R24, gdesc[UR4].tnspA, R24, gsb0 ;  /* 0x20e00000041879f0 */ /* 0x000fe20008000818 */
        /* <DEDUP_REMOVED lines=9> */
[----:B------:R-:W-:Y:S01]  /*1d30*/  BPT.TRAP 0x1 ;  /* 0x000000040000795c */ /* 0x000fe20000300000 */
.L_x_27:
[----:B------:R-:W-:Y:S01]  /*1d40*/  ULEA UR4, UR9, UR41, 0x3 ;  /* 0x0000002909047291 */ /* 0x000fe2000f8e183f */
[----:B------:R-:W-:-:S03]  /*1d50*/  ISETP.GT.U32.AND P1, PT, R16, 0x1, PT ;  /* 0x000000011000780c */ /* 0x000fc60003f24070 */
[----:B------:R-:W-:-:S04]  /*1d60*/  UIADD3 UR4, UR4, 0xe0, URZ ;  /* 0x000000e004047890 */ /* 0x000fc8000fffe03f */
[----:B------:R-:W-:-:S09]  /*1d70*/  UPRMT UR4, URZ, 0x654, UR4 ;  /* 0x000006543f047896 */ /* 0x000fd20008000004 */
[----:B------:R-:W-:Y:S01]  /*1d80*/  SYNCS.ARRIVE.TRANS64.RED.A1T0 RZ, [UR4], RZ ;  /* 0x000000ffffff79a7 */ /* 0x000fe20008100404 */
[----:B------:R-:W-:Y:S05]  /*1d90*/  @P1 BRA `(.L_x_28) ;  /* 0x0000000000041947 */ /* 0x000fea0003800000 */
[----:B------:R-:W-:Y:S01]  /*1da0*/  BPT.TRAP 0x1 ;  /* 0x000000040000795c */ /* 0x000fe20000300000 */
.L_x_28:
[----:B------:R-:W-:Y:S01]  /*1db0*/  UIADD3 UR8, UR8, 0x1, URZ ;  /* 0x0000000108087890 */ /* 0x000fe2000fffe03f */
[C---:B------:R-:W-:Y:S01]  /*1dc0*/  ISETP.GT.AND P1, PT, R0.reuse, 0x1, PT ;  /* 0x000000010000780c */ /* 0x040fe20003f24270 */
[----:B------:R-:W-:Y:S01]  /*1dd0*/  UIADD3 UR9, UR9, 0x1, URZ ;  /* 0x0000000109097890 */ /* 0x000fe2000fffe03f */
[----:B------:R-:W-:Y:S01]  /*1de0*/  VIADD R0, R0, 0xffffffff ;  /* 0xffffffff00007836 */ /* 0x000fe20000000000 */
[----:B------:R-:W-:Y:S02]  /*1df0*/  UISETP.NE.AND UP0, UPT, UR8, 0x1c, UPT ;  /* 0x0000001c0800788c */ /* 0x000fe4000bf05270 */
[----:B------:R-:W-:Y:S02]  /*1e00*/  UISETP.NE.AND UP1, UPT, UR9, 0x1c, UPT ;  /* 0x0000001c0900788c */ /* 0x000fe4000bf25270 */
[----:B------:R-:W-:Y:S02]  /*1e10*/  USEL UR4, URZ, 0x1, UP0 ;  /* 0x000000013f047887 */ /* 0x000fe40008000000 */
[----:B------:R-:W-:-:S02]  /*1e20*/  USEL UR8, UR8, URZ, UP0 ;  /* 0x0000003f08087287 */ /* 0x000fc40008000000 */
[----:B------:R-:W-:Y:S02]  /*1e30*/  USEL UR9, UR9, URZ, UP1 ;  /* 0x0000003f09097287 */ /* 0x000fe40008800000 */
[----:B------:R-:W-:Y:S01]  /*1e40*/  LOP3.LUT R5, R5, UR4, RZ, 0x3c, !PT ;  /* 0x0000000405057c12 */ /* 0x000fe2000f8e3cff */
[----:B------:R-:W-:Y:S09]  /*1e50*/  @P1 BRA `(.L_x_29) ;  /* 0xfffffffc00501947 */ /* 0x000ff2000383ffff */
.L_x_22:
[----:B------:R-:W3:Y:S01]  /*1e60*/  LDC R0, c[0x0][0x28c] ;  /* 0x0000a300ff007b82 */ /* 0x000ee20000000800 */
[----:B------:R4:W-:Y:S01]  /*1e70*/  SYNCS.ARRIVE.TRANS64.A1T0 RZ, [R62+UR47], RZ ;  /* 0x000000ff3eff79a7 */ /* 0x0009e2000810002f */
[----:B---3--:R-:W-:-:S13]  /*1e80*/  ISETP.GE.AND P1, PT, R0, 0x1, PT ;  /* 0x000000010000780c */ /* 0x008fda0003f26270 */
[----:B----4-:R-:W-:Y:S05]  /*1e90*/  @!P1 BRA `(.L_x_30) ;  /* 0x0000000000349947 */ /* 0x010fea0003800000 */
[----:B------:R-:W-:Y:S05]  /*1ea0*/  @!P0 BRA `(.L_x_31) ;  /* 0x0000000000048947 */ /* 0x000fea0003800000 */
[----:B------:R-:W-:Y:S01]  /*1eb0*/  BPT.TRAP 0x1 ;  /* 0x000000040000795c */ /* 0x000fe20000300000 */
.L_x_31:
[----:B------:R-:W-:Y:S01]  /*1ec0*/  UIADD3 UR6, UR43, UR39, URZ ;  /* 0x000000272b067290 */ /* 0x000fe2000fffe03f */
[----:B------:R-:W-:-:S03]  /*1ed0*/  ISETP.GT.U32.AND P0, PT, R16, 0x1, PT ;  /* 0x000000011000780c */ /* 0x000fc60003f04070 */
[----:B------:R-:W-:-:S04]  /*1ee0*/  USHF.R.U32.HI UR4, URZ, 0x2, UR6 ;  /* 0x000000023f047899 */ /* 0x000fc80008011606 */
[----:B------:R-:W-:-:S04]  /*1ef0*/  UIMAD.WIDE.U32 UR4, UR4, 0x24924925, URZ ;  /* 0x24924925040478a5 */ /* 0x000fc8000f8e003f */
[----:B------:R-:W-:-:S04]  /*1f00*/  UIMAD UR4, UR5, -0x1c, UR6 ;  /* 0xffffffe4050478a4 */ /* 0x000fc8000f8e0206 */
[----:B------:R-:W-:-:S04]  /*1f10*/  ULEA UR4, UR4, UR41, 0x3 ;  /* 0x0000002904047291 */ /* 0x000fc8000f8e183f */
[----:B------:R-:W-:-:S04]  /*1f20*/  UIADD3 UR4, UR4, 0xe0, URZ ;  /* 0x000000e004047890 */ /* 0x000fc8000fffe03f */
[----:B------:R-:W-:-:S09]  /*1f30*/  UPRMT UR4, URZ, 0x654, UR4 ;  /* 0x000006543f047896 */ /* 0x000fd20008000004 */
[----:B------:R-:W-:Y:S01]  /*1f40*/  SYNCS.ARRIVE.TRANS64.RED.A1T0 RZ, [UR4], RZ ;  /* 0x000000ffffff79a7 */ /* 0x000fe20008100404 */
[----:B------:R-:W-:Y:S05]  /*1f50*/  @P0 BRA `(.L_x_30) ;  /* 0x0000000000040947 */ /* 0x000fea0003800000 */
[----:B------:R-:W-:Y:S01]  /*1f60*/  BPT.TRAP 0x1 ;  /* 0x000000040000795c */ /* 0x000fe20000300000 */
.L_x_30:
[----:B------:R-:W-:Y:S01]  /*1f70*/  SHF.L.U32 R0, R71, 0x1f, RZ ;  /* 0x0000001f47007819 */ /* 0x000fe200000006ff */
[----:B------:R-:W-:Y:S01]  /*1f80*/  UIADD3 UR39, UR46, UR39, URZ ;  /* 0x000000272e277290 */ /* 0x000fe2000fffe03f */
[----:B------:R-:W3:Y:S01]  /*1f90*/  LDC R7, c[0x0][0x288] ;  /* 0x0000a200ff077b82 */ /* 0x000ee20000000800 */
[----:B------:R-:W-:Y:S01]  /*1fa0*/  UISETP.GE.U32.AND UP1, UPT, UR46, 0x1c, UPT ;  /* 0x0000001c2e00788c */ /* 0x000fe2000bf26070 */
[----:B------:R-:W-:Y:S01]  /*1fb0*/  IMAD.SHL.U32 R8, R60, 0x2, RZ ;  /* 0x000000023c087824 */ /* 0x000fe200078e00ff */
[----:B------:R-:W-:Y:S02]  /*1fc0*/  UISETP.GT.U32.AND UP0, UPT, UR39, 0x1b, UPT ;  /* 0x0000001b2700788c */ /* 0x000fe4000bf04070 */
[----:B------:R-:W-:Y:S02]  /*1fd0*/  USHF.R.U32.HI UR4, URZ, 0x2, UR39 ;  /* 0x000000023f047899 */ /* 0x000fe40008011627 */
[----:B------:R-:W-:Y:S01]  /*1fe0*/  UISETP.LT.U32.AND UP0, UPT, UR46, 0x1c, UP0 ;  /* 0x0000001c2e00788c */ /* 0x000fe20008701070 */
[----:B------:R-:W4:Y:S01]  /*1ff0*/  SYNCS.PHASECHK.TRANS64.TRYWAIT P0, [R61+UR42+0x10], R0 ;  /* 0x000010003d0075a7 */ /* 0x000f22000800016a */
[----:B------:R-:W-:Y:S01]  /*2000*/  UIMAD.WIDE.U32 UR4, UR4, 0x24924925, URZ ;  /* 0x24924925040478a5 */ /* 0x000fe2000f8e003f */
[----:B------:R-:W-:Y:S01]  /*2010*/  SHF.R.S32.HI R9, RZ, 0x1f, R8 ;  /* 0x0000001fff097819 */ /* 0x000fe20000011408 */
[----:B------:R-:W-:-:S02]  /*2020*/  USEL UR6, URZ, 0x1, !UP0 ;  /* 0x000000013f067887 */ /* 0x000fc4000c000000 */
[----:B------:R-:W-:Y:S02]  /*2030*/  UIMAD UR39, UR5, -0x1c, UR39 ;  /* 0xffffffe4052778a4 */ /* 0x000fe4000f8e0227 */
[----:B------:R-:W-:-:S04]  /*2040*/  ULOP3.LUT UR38, UR38, UR6, URZ, 0x3c, !UPT ;  /* 0x0000000626267292 */ /* 0x000fc8000f8e3c3f */
[----:B------:R-:W-:Y:S01]  /*2050*/  @UP1 ULOP3.LUT UR38, UR38, 0x1, UR5, 0x78, !UPT ;  /* 0x0000000126261892 */ /* 0x000fe2000f8e7805 */
[----:B---34-:R-:W-:Y:S11]  /*2060*/  @!P0 BRA `(.L_x_32) ;  /* 0x0000004800288947 */ /* 0x018ff60003800000 */
.L_x_146:
[----:B---3--:R-:W-:Y:S01]  /*2070*/  IMAD.SHL.U32 R0, R19, 0x40, RZ ;  /* 0x0000004013007824 */ /* 0x008fe200078e00ff */
[----:B------:R-:W-:Y:S01]  /*2080*/  ULDC UR6, c[0x0][0x284] ;  /* 0x0000a10000067ab9 */ /* 0x000fe20000000800 */
[----:B------:R-:W-:Y:S01]  /*2090*/  IMAD.SHL.U32 R14, R22, 0x40, RZ ;  /* 0x00000040160e7824 */ /* 0x000fe200078e00ff */
[----:B------:R-:W-:Y:S01]  /*20a0*/  SHF.R.S32.HI R11, RZ, 0x1f, R2 ;  /* 0x0000001fff0b7819 */ /* 0x000fe20000011402 */
[----:B------:R-:W-:Y:S01]  /*20b0*/  ULDC.64 UR4, c[0x0][0x5d0] ;  /* 0x0001740000047ab9 */ /* 0x000fe20000000a00 */
[----:B------:R-:W-:Y:S01]  /*20c0*/  ISETP.GE.AND P0, PT, R0, UR6, PT ;  /* 0x0000000600007c0c */ /* 0x000fe2000bf06270 */
[----:B--2---:R-:W-:Y:S01]  /*20d0*/  IMAD.WIDE.U32 R4, R2, UR4, R8 ;  /* 0x0000000402047c25 */ /* 0x004fe2000f8e0008 */
[----:B------:R-:W-:Y:S02]  /*20e0*/  SHF.R.S32.HI R15, RZ, 0x1f, R14 ;  /* 0x0000001fff0f7819 */ /* 0x000fe4000001140e */
[C---:B------:R-:W-:Y:S01]  /*20f0*/  ISETP.GE.OR P0, PT, R14.reuse, R7, P0 ;  /* 0x000000070e00720c */ /* 0x040fe20000706670 */
[----:B-1----:R-:W-:Y:S01]  /*2100*/  IMAD R3, R11, UR4, RZ ;  /* 0x000000040b037c24 */ /* 0x002fe2000f8e02ff */
[----:B------:R-:W-:-:S03]  /*2110*/  IADD3 R4, P1, R14, R4, RZ ;  /* 0x000000040e047210 */ /* 0x000fc60007f3e0ff */
[----:B------:R-:W-:-:S05]  /*2120*/  IMAD R3, R2, UR5, R3 ;  /* 0x0000000502037c24 */ /* 0x000fca000f8e0203 */
[----:B------:R-:W-:-:S03]  /*2130*/  IADD3.X R5, R15, R5, R3, P1, !PT ;  /* 0x000000050f057210 */ /* 0x000fc60000ffe403 */
[----:B------:R-:W-:Y:S05]  /*2140*/  @P0 BRA `(.L_x_33) ;  /* 0x0000002000b00947 */ /* 0x000fea0003800000 */
[----:B------:R-:W1:Y:S01]  /*2150*/  LDC.64 R74, c[0x0][0x5c8] ;  /* 0x00017200ff4a7b82 */ /* 0x000e620000000a00 */
[----:B-----5:R-:W-:Y:S01]  /*2160*/  FSETP.NEU.AND P0, PT, R57, RZ, PT ;  /* 0x000000ff3900720b */ /* 0x020fe20003f0d000 */
[----:B------:R-:W-:Y:S01]  /*2170*/  IMAD R3, R60, -0x2, R7 ;  /* 0xfffffffe3c037824 */ /* 0x000fe200078e0207 */
[----:B------:R-:W-:Y:S01]  /*2180*/  BSSY B0, `(.L_x_33) ;  /* 0x0000228000007945 */ /* 0x000fe20003800000 */
[----:B------:R-:W-:-:S04]  /*2190*/  IMAD.WIDE R66, R19, 0x40, R58 ;  /* 0x0000004013427825 */ /* 0x000fc800078e023a */
[----:B------:R-:W-:Y:S02]  /*21a0*/  IMAD.IADD R3, R3, 0x1, -R14 ;  /* 0x0000000103037824 */ /* 0x000fe400078e0a0e */
[----:B------:R-:W-:-:S03]  /*21b0*/  IMAD.IADD R0, R65, 0x1, -R0 ;  /* 0x0000000141007824 */ /* 0x000fc600078e0a00 */
[----:B------:R-:W-:-:S04]  /*21c0*/  ISETP.GT.AND P2, PT, R3, RZ, PT ;  /* 0x000000ff0300720c */ /* 0x000fc80003f44270 */
[----:B------:R-:W-:Y:S01]  /*21d0*/  ISETP.GT.AND P1, PT, R0, RZ, P2 ;  /* 0x000000ff0000720c */ /* 0x000fe20001724270 */
[-C--:B-1----:R-:W-:Y:S02]  /*21e0*/  IMAD R6, R67, R74.reuse, RZ ;  /* 0x0000004a43067224 */ /* 0x082fe400078e02ff */
[----:B------:R-:W-:-:S04]  /*21f0*/  IMAD.WIDE.U32 R68, R66, R74, R4 ;  /* 0x0000004a42447225 */ /* 0x000fc800078e0004 */
[----:B------:R-:W-:-:S04]  /*2200*/  IMAD R5, R66, R75, R6 ;  /* 0x0000004b42057224 */ /* 0x000fc800078e0206 */
[----:B------:R-:W-:Y:S01]  /*2210*/  IMAD.IADD R7, R69, 0x1, R5 ;  /* 0x0000000145077824 */ /* 0x000fe200078e0205 */
[----:B------:R-:W-:Y:S06]  /*2220*/  @!P0 BRA `(.L_x_34) ;  /* 0x0000001400e48947 */ /* 0x000fec0003800000 */
[----:B------:R-:W1:Y:S01]  /*2230*/  LDC.64 R72, c[0x0][0x5b8] ;  /* 0x00016e00ff487b82 */ /* 0x000e620000000a00 */
[----:B------:R-:W-:-:S07]  /*2240*/  ULDC.64 UR4, c[0x0][0x5c0] ;  /* 0x0001700000047ab9 */ /* 0x000fce0000000a00 */
[----:B------:R-:W2:Y:S08]  /*2250*/  LDC.64 R76, c[0x0][0x5b0] ;  /* 0x00016c00ff4c7b82 */ /* 0x000eb00000000a00 */
[----:B------:R-:W0:Y:S01]  /*2260*/  LDC.64 R78, c[0x0][0x5a8] ;  /* 0x00016a00ff4e7b82 */ /* 0x000e220000000a00 */
[-C--:B-1----:R-:W-:Y:S02]  /*2270*/  IMAD R6, R11, R72.reuse, RZ ;  /* 0x000000480b067224 */ /* 0x082fe400078e02ff */
[----:B------:R-:W-:-:S04]  /*2280*/  IMAD.WIDE.U32 R4, R2, R72, R8 ;  /* 0x0000004802047225 */ /* 0x000fc800078e0008 */
[----:B------:R-:W-:Y:S01]  /*2290*/  IMAD R69, R2, R73, R6 ;  /* 0x0000004902457224 */ /* 0x000fe200078e0206 */
[----:B------:R-:W-:Y:S01]  /*22a0*/  IADD3 R10, P0, R14, R4, RZ ;  /* 0x000000040e0a7210 */ /* 0x000fe20007f1e0ff */
[----:B--2---:R-:W-:-:S03]  /*22b0*/  IMAD R4, R67, R76, RZ ;  /* 0x0000004c43047224 */ /* 0x004fc600078e02ff */
[----:B------:R-:W-:Y:S01]  /*22c0*/  IADD3.X R11, R15, R5, R69, P0, !PT ;  /* 0x000000050f0b7210 */ /* 0x000fe200007fe445 */
[C---:B------:R-:W-:Y:S02]  /*22d0*/  IMAD R73, R66.reuse, R77, R4 ;  /* 0x0000004d42497224 */ /* 0x040fe400078e0204 */
[----:B------:R-:W-:-:S04]  /*22e0*/  IMAD.WIDE.U32 R4, R66, R76, R10 ;  /* 0x0000004c42047225 */ /* 0x000fc800078e000a */
[----:B------:R-:W-:Y:S01]  /*22f0*/  IMAD.IADD R5, R5, 0x1, R73 ;  /* 0x0000000105057824 */ /* 0x000fe200078e0249 */
[----:B0-----:R-:W-:-:S04]  /*2300*/  LEA R12, P0, R4, R78, 0x1 ;  /* 0x0000004e040c7211 */ /* 0x001fc800078008ff */
[----:B------:R-:W-:-:S05]  /*2310*/  LEA.HI.X R13, R4, R79, R5, 0x1, P0 ;  /* 0x0000004f040d7211 */ /* 0x000fca00000f0c05 */
[----:B------:R-:W2:Y:S01]  /*2320*/  @P1 LDG.E.LTC128B.U16 R19, desc[UR36][R12.64] ;  /* 0x000000240c131981 */ /* 0x000ea2000c1e1520 */
[----:B------:R-:W-:Y:S01]  /*2330*/  IMAD.WIDE.U32 R4, R66, R76, R14 ;  /* 0x0000004c42047225 */ /* 0x000fe200078e000e */
[----:B------:R-:W-:Y:S02]  /*2340*/  BSSY B1, `(.L_x_35) ;  /* 0x0000015000017945 */ /* 0x000fe40003800000 */
[----:B------:R-:W-:-:S04]  /*2350*/  IADD3 R20, P0, R8, R4, RZ ;  /* 0x0000000408147210 */ /* 0x000fc80007f1e0ff */
[----:B------:R-:W-:Y:S02]  /*2360*/  IADD3.X R21, R9, R73, R5, P0, !PT ;  /* 0x0000004909157210 */ /* 0x000fe400007fe405 */
[----:B------:R-:W-:Y:S01]  /*2370*/  LEA R6, P0, R68, UR4, 0x1 ;  /* 0x0000000444067c11 */ /* 0x000fe2000f8008ff */
[----:B------:R-:W-:-:S03]  /*2380*/  IMAD.WIDE.U32 R20, R2, R72, R20 ;  /* 0x0000004802147225 */ /* 0x000fc600078e0014 */
[----:B------:R-:W-:Y:S02]  /*2390*/  LEA.HI.X R7, R68, UR5, R7, 0x1, P0 ;  /* 0x0000000544077c11 */ /* 0x000fe400080f0c07 */
[----:B------:R-:W-:-:S04]  /*23a0*/  ISETP.GT.AND P0, PT, R3, 0x1, PT ;  /* 0x000000010300780c */ /* 0x000fc80003f04270 */
[----:B------:R-:W-:Y:S01]  /*23b0*/  ISETP.GT.AND P3, PT, R0, RZ, P0 ;  /* 0x000000ff0000720c */ /* 0x000fe20000764270 */
[----:B--2---:R-:W-:-:S05]  /*23c0*/  HADD2.F32 R4, -RZ, R19.H0_H0 ;  /* 0x20000013ff047230 */ /* 0x004fca0000004100 */
[----:B------:R-:W-:Y:S01]  /*23d0*/  FMUL R5, R4, R57 ;  /* 0x0000003904057220 */ /* 0x000fe20000400000 */
[----:B------:R-:W-:-:S03]  /*23e0*/  LEA R4, P4, R20, R78, 0x1 ;  /* 0x0000004e14047211 */ /* 0x000fc600078808ff */
[----:B------:R-:W-:-:S05]  /*23f0*/  FFMA R5, R24, R56, R5 ;  /* 0x0000003818057223 */ /* 0x000fca0000000005 */
[----:B------:R-:W-:Y:S01]  /*2400*/  F2FP.F16.F32.PACK_AB R12, RZ, R5 ;  /* 0x00000005ff0c723e */ /* 0x000fe200000000ff */
[----:B------:R-:W-:-:S03]  /*2410*/  IMAD.IADD R5, R69, 0x1, R21 ;  /* 0x0000000145057824 */ /* 0x000fc600078e0215 */
[----:B------:R-:W-:Y:S01]  /*2420*/  PRMT R13, R12, 0x7610, R13 ;  /* 0x000076100c0d7816 */ /* 0x000fe2000000000d */
[----:B------:R-:W-:Y:S01]  /*2430*/  IMAD.SHL.U32 R12, R76, 0x8, RZ ;  /* 0x000000084c0c7824 */ /* 0x000fe200078e00ff */
[----:B------:R-:W-:-:S03]  /*2440*/  LEA.HI.X R5, R20, R79, R5, 0x1, P4 ;  /* 0x0000004f14057211 */ /* 0x000fc600020f0c05 */
[----:B------:R0:W-:Y:S02]  /*2450*/  @P1 STG.E.U16 desc[UR36][R6.64], R13 ;  /* 0x0000000d06001986 */ /* 0x0001e4000c101524 */
[----:B0-----:R-:W-:Y:S01]  /*2460*/  SHF.L.U64.HI R13, R76, 0x3, R77 ;  /* 0x000000034c0d7819 */ /* 0x001fe2000001024d */
[----:B------:R-:W-:Y:S06]  /*2470*/  @!P3 BRA `(.L_x_36) ;  /* 0x000000000004b947 */ /* 0x000fec0003800000 */
[----:B------:R0:W5:Y:S02]  /*2480*/  LDG.E.LTC128B.U16 R19, desc[UR36][R4.64+0x2] ;  /* 0x0000022404137981 */ /* 0x000164000c1e1520 */
.L_x_36:
[----:B------:R-:W-:Y:S05]  /*2490*/  BSYNC B1 ;  /* 0x0000000000017941 */ /* 0x000fea0003800000 */
.L_x_35:
[----:B-----5:R-:W-:Y:S01]  /*24a0*/  HADD2.F32 R20, -RZ, R19.H0_H0 ;  /* 0x20000013ff147230 */ /* 0x020fe20000004100 */
[----:B------:R-:W-:Y:S01]  /*24b0*/  ISETP.GT.AND P2, PT, R0, 0x8, P2 ;  /* 0x000000080000780c */ /* 0x000fe20001744270 */
[----:B------:R-:W-:-:S04]  /*24c0*/  IMAD.WIDE.U32 R66, R66, R76, R12 ;  /* 0x0000004c42427225 */ /* 0x000fc800078e000c */
[----:B------:R-:W-:Y:S01]  /*24d0*/  FMUL R20, R20, R57 ;  /* 0x0000003914147220 */ /* 0x000fe20000400000 */
[----:B------:R-:W-:Y:S01]  /*24e0*/  IMAD.IADD R73, R73, 0x1, R67 ;  /* 0x0000000149497824 */ /* 0x000fe200078e0243 */
[----:B------:R-:W-:Y:S02]  /*24f0*/  IADD3 R10, P1, R10, R66, RZ ;  /* 0x000000420a0a7210 */ /* 0x000fe40007f3e0ff */
[----:B------:R-:W-:-:S03]  /*2500*/  FFMA R20, R25, R56, R20 ;  /* 0x0000003819147223 */ /* 0x000fc60000000014 */
[----:B------:R-:W-:Y:S01]  /*2510*/  IMAD.X R11, R73, 0x1, R11, P1 ;  /* 0x00000001490b7824 */ /* 0x000fe200008e060b */
[C---:B------:R-:W-:Y:S02]  /*2520*/  LEA R12, P1, R10.reuse, R78, 0x1 ;  /* 0x0000004e0a0c7211 */ /* 0x040fe400078208ff */
[----:B------:R-:W-:Y:S02]  /*2530*/  F2FP.F16.F32.PACK_AB R20, RZ, R20 ;  /* 0x00000014ff14723e */ /* 0x000fe400000000ff */
[----:B------:R-:W-:-:S03]  /*2540*/  LEA.HI.X R13, R10, R79, R11, 0x1, P1 ;  /* 0x0000004f0a0d7211 */ /* 0x000fc600008f0c0b */
[----:B------:R1:W-:Y:S04]  /*2550*/  @P3 STG.E.U16 desc[UR36][R6.64+0x2], R20 ;  /* 0x0000021406003986 */ /* 0x0003e8000c101524 */
[----:B------:R-:W2:Y:S01]  /*2560*/  @P2 LDG.E.LTC128B.U16 R19, desc[UR36][R12.64] ;  /* 0x000000240c132981 */ /* 0x000ea2000c1e1520 */
[----:B------:R-:W-:Y:S01]  /*2570*/  IADD3 R14, P1, P3, R8, R66, R14 ;  /* 0x00000042080e7210 */ /* 0x000fe20007b3e00e */
[----:B------:R-:W-:Y:S01]  /*2580*/  BSSY B1, `(.L_x_37) ;  /* 0x0000011000017945 */ /* 0x000fe20003800000 */
[C---:B------:R-:W-:Y:S02]  /*2590*/  SHF.L.U64.HI R11, R74.reuse, 0x4, R75 ;  /* 0x000000044a0b7819 */ /* 0x040fe4000001024b */
[----:B------:R-:W-:Y:S02]  /*25a0*/  IADD3.X R15, R9, R73, R15, P1, P3 ;  /* 0x00000049090f7210 */ /* 0x000fe40000fe640f */
[----:B------:R-:W-:-:S02]  /*25b0*/  LEA R10, P1, R74, R6, 0x4 ;  /* 0x000000064a0a7211 */ /* 0x000fc400078220ff */
[----:B------:R-:W-:Y:S01]  /*25c0*/  ISETP.GT.AND P0, PT, R0, 0x8, P0 ;  /* 0x000000080000780c */ /* 0x000fe20000704270 */
[----:B------:R-:W-:-:S04]  /*25d0*/  IMAD.WIDE.U32 R14, R2, R72, R14 ;  /* 0x00000048020e7225 */ /* 0x000fc800078e000e */
[----:B------:R-:W-:Y:S02]  /*25e0*/  IMAD.X R11, R11, 0x1, R7, P1 ;  /* 0x000000010b0b7824 */ /* 0x000fe400008e0607 */
[----:B------:R-:W-:Y:S02]  /*25f0*/  IMAD.IADD R2, R69, 0x1, R15 ;  /* 0x0000000145027824 */ /* 0x000fe400078e020f */
[----:B--2---:R-:W-:-:S05]  /*2600*/  HADD2.F32 R8, -RZ, R19.H0_H0 ;  /* 0x20000013ff087230 */ /* 0x004fca0000004100 */
[----:B------:R-:W-:Y:S01]  /*2610*/  FMUL R9, R8, R57 ;  /* 0x0000003908097220 */ /* 0x000fe20000400000 */
[----:B------:R-:W-:-:S03]  /*2620*/  LEA R8, P3, R14, R78, 0x1 ;  /* 0x0000004e0e087211 */ /* 0x000fc600078608ff */
[----:B------:R-:W-:-:S05]  /*2630*/  FFMA R9, R26, R56, R9 ;  /* 0x000000381a097223 */ /* 0x000fca0000000009 */
[----:B------:R-:W-:Y:S02]  /*2640*/  F2FP.F16.F32.PACK_AB R12, RZ, R9 ;  /* 0x00000009ff0c723e */ /* 0x000fe400000000ff */
[----:B------:R-:W-:-:S03]  /*2650*/  LEA.HI.X R9, R14, R79, R2, 0x1, P3 ;  /* 0x0000004f0e097211 */ /* 0x000fc600018f0c02 */
[----:B------:R1:W-:Y:S01]  /*2660*/  @P2 STG.E.U16 desc[UR36][R10.64], R12 ;  /* 0x0000000c0a002986 */ /* 0x0003e2000c101524 */
[----:B------:R-:W-:Y:S05]  /*2670*/  @!P0 BRA `(.L_x_38) ;  /* 0x0000000000048947 */ /* 0x000fea0003800000 */
[----:B------:R2:W5:Y:S02]  /*2680*/  LDG.E.LTC128B.U16 R19, desc[UR36][R8.64+0x2] ;  /* 0x0000022408137981 */ /* 0x000564000c1e1520 */
.L_x_38:
[----:B------:R-:W-:Y:S05]  /*2690*/  BSYNC B1 ;  /* 0x0000000000017941 */ /* 0x000fea0003800000 */
.L_x_37:
[----:B-----5:R-:W-:Y:S01]  /*26a0*/  HADD2.F32 R2, -RZ, R19.H0_H0 ;  /* 0x20000013ff027230 */ /* 0x020fe20000004100 */
[----:B------:R-:W-:Y:S01]  /*26b0*/  ISETP.GT.AND P1, PT, R3, 0x8, PT ;  /* 0x000000080300780c */ /* 0x000fe20003f24270 */
[----:B------:R-:W-:Y:S03]  /*26c0*/  BSSY B1, `(.L_x_39) ;  /* 0x0000008000017945 */ /* 0x000fe60003800000 */
[----:B------:R-:W-:Y:S01]  /*26d0*/  FMUL R2, R2, R57 ;  /* 0x0000003902027220 */ /* 0x000fe20000400000 */
[----:B------:R-:W-:-:S03]  /*26e0*/  ISETP.GT.AND P2, PT, R0, RZ, P1 ;  /* 0x000000ff0000720c */ /* 0x000fc60000f44270 */
[----:B------:R-:W-:-:S05]  /*26f0*/  FFMA R2, R27, R56, R2 ;  /* 0x000000381b027223 */ /* 0x000fca0000000002 */
[----:B------:R-:W-:-:S05]  /*2700*/  F2FP.F16.F32.PACK_AB R2, RZ, R2 ;  /* 0x00000002ff02723e */ /* 0x000fca00000000ff */
[----:B------:R3:W-:Y:S01]  /*2710*/  @P0 STG.E.U16 desc[UR36][R10.64+0x2], R2 ;  /* 0x000002020a000986 */ /* 0x0007e2000c101524 */
[----:B------:R-:W-:Y:S05]  /*2720*/  @!P2 BRA `(.L_x_40) ;  /* 0x000000000004a947 */ /* 0x000fea0003800000 */
[----:B------:R4:W5:Y:S02]  /*2730*/  LDG.E.LTC128B.U16 R19, desc[UR36][R4.64+0x10] ;  /* 0x0000102404137981 */ /* 0x000964000c1e1520 */
.L_x_40:
[----:B------:R-:W-:Y:S05]  /*2740*/  BSYNC B1 ;  /* 0x0000000000017941 */ /* 0x000fea0003800000 */
.L_x_39:
[----:B---3-5:R-:W-:Y:S01]  /*2750*/  HADD2.F32 R2, -RZ, R19.H0_H0 ;  /* 0x20000013ff027230 */ /* 0x028fe20000004100 */
        /* <DEDUP_REMOVED lines=9> */
.L_x_42:
[----:B------:R-:W-:Y:S05]  /*27f0*/  BSYNC B1 ;  /* 0x0000000000017941 */ /* 0x000fea0003800000 */
.L_x_41:
[----:B-----5:R-:W-:Y:S01]  /*2800*/  HADD2.F32 R2, -RZ, R19.H0_H0 ;  /* 0x20000013ff027230 */ /* 0x020fe20000004100 */
[----:B------:R-:W-:Y:S01]  /*2810*/  ISETP.GT.AND P1, PT, R0, 0x8, P1 ;  /* 0x000000080000780c */ /* 0x000fe20000f24270 */
[----:B------:R-:W-:Y:S03]  /*2820*/  BSSY B1, `(.L_x_43) ;  /* 0x0000007000017945 */ /* 0x000fe60003800000 */
[----:B------:R-:W-:-:S04]  /*2830*/  FMUL R2, R2, R57 ;  /* 0x0000003902027220 */ /* 0x000fc80000400000 */
[----:B------:R-:W-:-:S05]  /*2840*/  FFMA R2, R29, R56, R2 ;  /* 0x000000381d027223 */ /* 0x000fca0000000002 */
[----:B------:R-:W-:-:S05]  /*2850*/  F2FP.F16.F32.PACK_AB R2, RZ, R2 ;  /* 0x00000002ff02723e */ /* 0x000fca00000000ff */
[----:B------:R0:W-:Y:S01]  /*2860*/  @P3 STG.E.U16 desc[UR36][R6.64+0x12], R2 ;  /* 0x0000120206003986 */ /* 0x0001e2000c101524 */
[----:B------:R-:W-:Y:S05]  /*2870*/  @!P1 BRA `(.L_x_44) ;  /* 0x0000000000049947 */ /* 0x000fea0003800000 */
[----:B------:R0:W5:Y:S02]  /*2880*/  LDG.E.LTC128B.U16 R19, desc[UR36][R8.64+0x10] ;  /* 0x0000102408137981 */ /* 0x000164000c1e1520 */
.L_x_44:
[----:B------:R-:W-:Y:S05]  /*2890*/  BSYNC B1 ;  /* 0x0000000000017941 */ /* 0x000fea0003800000 */
.L_x_43:
[----:B0----5:R-:W-:Y:S01]  /*28a0*/  HADD2.F32 R2, -RZ, R19.H0_H0 ;  /* 0x20000013ff027230 */ /* 0x021fe20000004100 */
[----:B------:R-:W-:Y:S01]  /*28b0*/  ISETP.GT.AND P0, PT, R0, 0x8, P0 ;  /* 0x000000080000780c */ /* 0x000fe20000704270 */
[----:B------:R-:W-:Y:S03]  /*28c0*/  BSSY B1, `(.L_x_45) ;  /* 0x0000007000017945 */ /* 0x000fe60003800000 */
[----:B---3--:R-:W-:-:S04]  /*28d0*/  FMUL R13, R2, R57 ;  /* 0x00000039020d7220 */ /* 0x008fc80000400000 */
[----:B------:R-:W-:-:S05]  /*28e0*/  FFMA R13, R30, R56, R13 ;  /* 0x000000381e0d7223 */ /* 0x000fca000000000d */
[----:B------:R-:W-:-:S05]  /*28f0*/  F2FP.F16.F32.PACK_AB R13, RZ, R13 ;  /* 0x0000000dff0d723e */ /* 0x000fca00000000ff */
[----:B------:R0:W-:Y:S01]  /*2900*/  @P1 STG.E.U16 desc[UR36][R10.64+0x10], R13 ;  /* 0x0000100d0a001986 */ /* 0x0001e2000c101524 */
[----:B------:R-:W-:Y:S05]  /*2910*/  @!P0 BRA `(.L_x_46) ;  /* 0x0000000000048947 */ /* 0x000fea0003800000 */
[----:B------:R3:W5:Y:S02]  /*2920*/  LDG.E.LTC128B.U16 R19, desc[UR36][R8.64+0x12] ;  /* 0x0000122408137981 */ /* 0x000764000c1e1520 */
.L_x_46:
[----:B------:R-:W-:Y:S05]  /*2930*/  BSYNC B1 ;  /* 0x0000000000017941 */ /* 0x000fea0003800000 */
.L_x_45:
        /* <DEDUP_REMOVED lines=10> */
.L_x_48:
[----:B------:R-:W-:Y:S05]  /*29e0*/  BSYNC B1 ;  /* 0x0000000000017941 */ /* 0x000fea0003800000 */
.L_x_47:
[----:B0----5:R-:W-:Y:S01]  /*29f0*/  HADD2.F32 R2, -RZ, R19.H0_H0 ;  /* 0x20000013ff027230 */ /* 0x021fe20000004100 */
        /* <DEDUP_REMOVED lines=9> */
.L_x_50:
[----:B------:R-:W-:Y:S05]  /*2a90*/  BSYNC B1 ;  /* 0x0000000000017941 */ /* 0x000fea0003800000 */
.L_x_49:
        /* <DEDUP_REMOVED lines=9> */
.L_x_52:
[----:B------:R-:W-:Y:S05]  /*2b30*/  BSYNC B1 ;  /* 0x0000000000017941 */ /* 0x000fea0003800000 */
.L_x_51:
[----:B0----5:R-:W-:Y:S01]  /*2b40*/  HADD2.F32 R2, -RZ, R19.H0_H0 ;  /* 0x20000013ff027230 */ /* 0x021fe20000004100 */
        /* <DEDUP_REMOVED lines=8> */
.L_x_54:
[----:B------:R-:W-:Y:S05]  /*2bd0*/  BSYNC B1 ;  /* 0x0000000000017941 */ /* 0x000fea0003800000 */
.L_x_53:
        /* <DEDUP_REMOVED lines=10> */
.L_x_56:
[----:B------:R-:W-:Y:S05]  /*2c80*/  BSYNC B1 ;  /* 0x0000000000017941 */ /* 0x000fea0003800000 */
.L_x_55:
        /* <DEDUP_REMOVED lines=10> */
.L_x_58:
[----:B------:R-:W-:Y:S05]  /*2d30*/  BSYNC B1 ;  /* 0x0000000000017941 */ /* 0x000fea0003800000 */
.L_x_57:
        /* <DEDUP_REMOVED lines=9> */
.L_x_60:
[----:B------:R-:W-:Y:S05]  /*2dd0*/  BSYNC B1 ;  /* 0x0000000000017941 */ /* 0x000fea0003800000 */
.L_x_59:
        /* <DEDUP_REMOVED lines=9> */
.L_x_62:
[----:B------:R-:W-:Y:S05]  /*2e70*/  BSYNC B1 ;  /* 0x0000000000017941 */ /* 0x000fea0003800000 */
.L_x_61:
        /* <DEDUP_REMOVED lines=10> */
.L_x_64:
[----:B------:R-:W-:Y:S05]  /*2f20*/  BSYNC B1 ;  /* 0x0000000000017941 */ /* 0x000fea0003800000 */
.L_x_63:
        /* <DEDUP_REMOVED lines=10> */
.L_x_66:
[----:B------:R-:W-:Y:S05]  /*2fd0*/  BSYNC B1 ;  /* 0x0000000000017941 */ /* 0x000fea0003800000 */
.L_x_65:
        /* <DEDUP_REMOVED lines=9> */
.L_x_68:
[----:B------:R-:W-:Y:S05]  /*3070*/  BSYNC B1 ;  /* 0x0000000000017941 */ /* 0x000fea0003800000 */
.L_x_67:
        /* <DEDUP_REMOVED lines=9> */
.L_x_70:
[----:B------:R-:W-:Y:S05]  /*3110*/  BSYNC B1 ;  /* 0x0000000000017941 */ /* 0x000fea0003800000 */
.L_x_69:
        /* <DEDUP_REMOVED lines=10> */
.L_x_72:
[----:B------:R-:W-:Y:S05]  /*31c0*/  BSYNC B1 ;  /* 0x0000000000017941 */ /* 0x000fea0003800000 */
.L_x_71:
        /* <DEDUP_REMOVED lines=10> */
.L_x_74:
[----:B------:R-:W-:Y:S05]  /*3270*/  BSYNC B1 ;  /* 0x0000000000017941 */ /* 0x000fea0003800000 */
.L_x_73:
        /* <DEDUP_REMOVED lines=9> */
.L_x_76:
[----:B------:R-:W-:Y:S05]  /*3310*/  BSYNC B1 ;  /* 0x0000000000017941 */ /* 0x000fea0003800000 */
.L_x_75:
        /* <DEDUP_REMOVED lines=9> */
.L_x_78:
[----:B------:R-:W-:Y:S05]  /*33b0*/  BSYNC B1 ;  /* 0x0000000000017941 */ /* 0x000fea0003800000 */
.L_x_77:
        /* <DEDUP_REMOVED lines=10> */
.L_x_80:
[----:B------:R-:W-:Y:S05]  /*3460*/  BSYNC B1 ;  /* 0x0000000000017941 */ /* 0x000fea0003800000 */
.L_x_79:
        /* <DEDUP_REMOVED lines=10> */
.L_x_82:
[----:B------:R-:W-:Y:S05]  /*3510*/  BSYNC B1 ;  /* 0x0000000000017941 */ /* 0x000fea0003800000 */
.L_x_81:
        /* <DEDUP_REMOVED lines=9> */
.L_x_84:
[----:B------:R-:W-:Y:S05]  /*35b0*/  BSYNC B1 ;  /* 0x0000000000017941 */ /* 0x000fea0003800000 */
.L_x_83:
        /* <DEDUP_REMOVED lines=9> */
.L_x_86:
[----:B------:R-:W-:Y:S05]  /*3650*/  BSYNC B1 ;  /* 0x0000000000017941 */ /* 0x000fea0003800000 */
.L_x_85:
        /* <DEDUP_REMOVED lines=10> */
.L_x_88:
[----:B------:R-:W-:Y:S05]  /*3700*/  BSYNC B1 ;  /* 0x0000000000017941 */ /* 0x000fea0003800000 */
.L_x_87:
[----:B0----5:R-:W-:Y:S01]  /*3710*/  HADD2.F32 R2, -RZ, R19.H0_H0 ;  /* 0x20000013ff027230 */ /* 0x021fe20000004100 */
[----:B------:R-:W-:Y:S01]  /*3720*/  ISETP.GT.AND P0, PT, R3, 0x39, PT ;  /* 0x000000390300780c */ /* 0x000fe20003f04270 */
[----:B------:R-:W-:Y:S01]  /*3730*/  @P2 IMAD.MOV.U32 R3, RZ, RZ, R7 ;  /* 0x000000ffff032224 */ /* 0x000fe200078e0007 */
[----:B------:R-:W-:Y:S02]  /*3740*/  BSSY B1, `(.L_x_89) ;  /* 0x0000009000017945 */ /* 0x000fe40003800000 */
[----:B------:R-:W-:Y:S01]  /*3750*/  FMUL R13, R2, R57 ;  /* 0x00000039020d7220 */ /* 0x000fe20000400000 */
[----:B------:R-:W-:Y:S01]  /*3760*/  @P2 IMAD.MOV.U32 R2, RZ, RZ, R6 ;  /* 0x000000ffff022224 */ /* 0x000fe200078e0006 */
[----:B------:R-:W-:Y:S02]  /*3770*/  ISETP.GT.AND P3, PT, R0, RZ, P0 ;  /* 0x000000ff0000720c */ /* 0x000fe40000764270 */
[----:B------:R-:W-:-:S05]  /*3780*/  FFMA R13, R52, R56, R13 ;  /* 0x00000038340d7223 */ /* 0x000fca000000000d */
[----:B------:R-:W-:-:S05]  /*3790*/  F2FP.F16.F32.PACK_AB R13, RZ, R13 ;  /* 0x0000000dff0d723e */ /* 0x000fca00000000ff */
[----:B------:R0:W-:Y:S01]  /*37a0*/  @P2 STG.E.U16 desc[UR36][R2.64+0x70], R13 ;  /* 0x0000700d02002986 */ /* 0x0001e2000c101524 */
[----:B------:R-:W-:Y:S05]  /*37b0*/  @!P3 BRA `(.L_x_90) ;  /* 0x000000000004b947 */ /* 0x000fea0003800000 */
[----:B------:R0:W5:Y:S02]  /*37c0*/  LDG.E.LTC128B.U16 R19, desc[UR36][R4.64+0x72] ;  /* 0x0000722404137981 */ /* 0x000164000c1e1520 */
.L_x_90:
[----:B------:R-:W-:Y:S05]  /*37d0*/  BSYNC B1 ;  /* 0x0000000000017941 */ /* 0x000fea0003800000 */
.L_x_89:
        /* <DEDUP_REMOVED lines=9> */
.L_x_92:
[----:B------:R-:W-:Y:S05]  /*3870*/  BSYNC B1 ;  /* 0x0000000000017941 */ /* 0x000fea0003800000 */
.L_x_91:
[----:B0----5:R-:W-:Y:S01]  /*3880*/  HADD2.F32 R2, -RZ, R19.H0_H0 ;  /* 0x20000013ff027230 */ /* 0x021fe20000004100 */
[----:B------:R-:W-:Y:S01]  /*3890*/  ISETP.GT.AND P0, PT, R0, 0x8, P0 ;  /* 0x000000080000780c */ /* 0x000fe20000704270 */
[----:B------:R-:W-:Y:S03]  /*38a0*/  BSSY B1, `(.L_x_93) ;  /* 0x000000a000017945 */ /* 0x000fe60003800000 */
[----:B------:R-:W-:Y:S01]  /*38b0*/  FMUL R3, R2, R57 ;  /* 0x0000003902037220 */ /* 0x000fe20000400000 */
[----:B------:R-:W-:-:S03]  /*38c0*/  @P1 IMAD.MOV.U32 R2, RZ, RZ, R10 ;  /* 0x000000ffff021224 */ /* 0x000fc600078e000a */
[----:B------:R-:W-:-:S05]  /*38d0*/  FFMA R3, R54, R56, R3 ;  /* 0x0000003836037223 */ /* 0x000fca0000000003 */
[----:B------:R-:W-:-:S04]  /*38e0*/  F2FP.F16.F32.PACK_AB R3, RZ, R3 ;  /* 0x00000003ff03723e */ /* 0x000fc800000000ff */
[----:B----4-:R-:W-:Y:S01]  /*38f0*/  PRMT R4, R3, 0x7610, R4 ;  /* 0x0000761003047816 */ /* 0x010fe20000000004 */
[----:B------:R-:W-:-:S05]  /*3900*/  @P1 IMAD.MOV.U32 R3, RZ, RZ, R11 ;  /* 0x000000ffff031224 */ /* 0x000fca00078e000b */
[----:B------:R0:W-:Y:S01]  /*3910*/  @P1 STG.E.U16 desc[UR36][R2.64+0x70], R4 ;  /* 0x0000700402001986 */ /* 0x0001e2000c101524 */
[----:B------:R-:W-:Y:S05]  /*3920*/  @!P0 BRA `(.L_x_94) ;  /* 0x0000000000048947 */ /* 0x000fea0003800000 */
[----:B------:R4:W5:Y:S02]  /*3930*/  LDG.E.LTC128B.U16 R19, desc[UR36][R8.64+0x72] ;  /* 0x0000722408137981 */ /* 0x000964000c1e1520 */
.L_x_94:
[----:B------:R-:W-:Y:S05]  /*3940*/  BSYNC B1 ;  /* 0x0000000000017941 */ /* 0x000fea0003800000 */
.L_x_93:
[----:B------:R-:W-:Y:S05]  /*3950*/  @!P0 BRA `(.L_x_95) ;  /* 0x0000000800a88947 */ /* 0x000fea0003800000 */
[----:B-----5:R-:W-:-:S05]  /*3960*/  HADD2.F32 R0, -RZ, R19.H0_H0 ;  /* 0x20000013ff007230 */ /* 0x020fca0000004100 */
[----:B------:R-:W-:-:S04]  /*3970*/  FMUL R0, R0, R57 ;  /* 0x0000003900007220 */ /* 0x000fc80000400000 */
[----:B------:R-:W-:-:S05]  /*3980*/  FFMA R0, R55, R56, R0 ;  /* 0x0000003837007223 */ /* 0x000fca0000000000 */
[----:B------:R-:W-:-:S05]  /*3990*/  F2FP.F16.F32.PACK_AB R0, RZ, R0 ;  /* 0x00000000ff00723e */ /* 0x000fca00000000ff */
[----:B------:R0:W-:Y:S01]  /*39a0*/  STG.E.U16 desc[UR36][R10.64+0x72], R0 ;  /* 0x000072000a007986 */ /* 0x0001e2000c101524 */
[----:B------:R-:W-:Y:S05]  /*39b0*/  BRA `(.L_x_95) ;  /* 0x0000000800907947 */ /* 0x000fea0003800000 */
.L_x_34:
[----:B------:R-:W-:Y:S01]  /*39c0*/  ISETP.GT.AND P0, PT, R3, 0x1, PT ;  /* 0x000000010300780c */ /* 0x000fe20003f04270 */
[----:B------:R-:W-:Y:S01]  /*39d0*/  ULDC.64 UR4, c[0x0][0x5c0] ;  /* 0x0001700000047ab9 */ /* 0x000fe20000000a00 */
[-C--:B------:R-:W-:Y:S01]  /*39e0*/  FMUL R24, R24, R56.reuse ;  /* 0x0000003818187220 */ /* 0x080fe20000400000 */
[-C--:B------:R-:W-:Y:S01]  /*39f0*/  FMUL R25, R25, R56.reuse ;  /* 0x0000003819197220 */ /* 0x080fe20000400000 */
[----:B------:R-:W-:Y:S01]  /*3a00*/  ISETP.GT.AND P3, PT, R0, RZ, P0 ;  /* 0x000000ff0000720c */ /* 0x000fe20000764270 */
[-C--:B------:R-:W-:Y:S01]  /*3a10*/  FMUL R26, R26, R56.reuse ;  /* 0x000000381a1a7220 */ /* 0x080fe20000400000 */
[----:B------:R-:W-:Y:S01]  /*3a20*/  LEA R4, P4, R68, UR4, 0x1 ;  /* 0x0000000444047c11 */ /* 0x000fe2000f8808ff */
[----:B------:R-:W-:Y:S01]  /*3a30*/  FMUL R27, R27, R56 ;  /* 0x000000381b1b7220 */ /* 0x000fe20000400000 */
[----:B------:R-:W-:Y:S01]  /*3a40*/  F2FP.F16.F32.PACK_AB R24, RZ, R24 ;  /* 0x00000018ff18723e */ /* 0x000fe200000000ff */
[-C--:B------:R-:W-:Y:S01]  /*3a50*/  FMUL R28, R28, R56.reuse ;  /* 0x000000381c1c7220 */ /* 0x080fe20000400000 */
[----:B------:R-:W-:Y:S01]  /*3a60*/  LEA.HI.X R5, R68, UR5, R7, 0x1, P4 ;  /* 0x0000000544057c11 */ /* 0x000fe2000a0f0c07 */
[-C--:B------:R-:W-:Y:S01]  /*3a70*/  FMUL R29, R29, R56.reuse ;  /* 0x000000381d1d7220 */ /* 0x080fe20000400000 */
[----:B------:R-:W-:Y:S01]  /*3a80*/  F2FP.F16.F32.PACK_AB R25, RZ, R25 ;  /* 0x00000019ff19723e */ /* 0x000fe200000000ff */
[-C--:B------:R-:W-:Y:S01]  /*3a90*/  FMUL R30, R30, R56.reuse ;  /* 0x000000381e1e7220 */ /* 0x080fe20000400000 */
[----:B------:R-:W-:Y:S01]  /*3aa0*/  SHF.L.U64.HI R75, R74, 0x4, R75 ;  /* 0x000000044a4b7819 */ /* 0x000fe2000001024b */
[----:B------:R-:W-:Y:S01]  /*3ab0*/  @P1 STG.E.U16 desc[UR36][R4.64], R24 ;  /* 0x0000001804001986 */ /* 0x000fe2000c101524 */
[----:B------:R-:W-:Y:S01]  /*3ac0*/  ISETP.GT.AND P1, PT, R3, 0x8, PT ;  /* 0x000000080300780c */ /* 0x000fe20003f24270 */
[----:B------:R-:W-:Y:S01]  /*3ad0*/  FMUL R31, R31, R56 ;  /* 0x000000381f1f7220 */ /* 0x000fe20000400000 */
[----:B------:R-:W-:Y:S01]  /*3ae0*/  ISETP.GT.AND P4, PT, R0, 0x8, P0 ;  /* 0x000000080000780c */ /* 0x000fe20000784270 */
[----:B------:R-:W-:Y:S01]  /*3af0*/  @P3 STG.E.U16 desc[UR36][R4.64+0x2], R25 ;  /* 0x0000021904003986 */ /* 0x000fe2000c101524 */
[----:B------:R-:W-:Y:S01]  /*3b00*/  LEA R6, P3, R74, R4, 0x4 ;  /* 0x000000044a067211 */ /* 0x000fe200078620ff */
[-C--:B------:R-:W-:Y:S01]  /*3b10*/  FMUL R32, R32, R56.reuse ;  /* 0x0000003820207220 */ /* 0x080fe20000400000 */
[C---:B------:R-:W-:Y:S01]  /*3b20*/  ISETP.GT.AND P2, PT, R0.reuse, 0x8, P2 ;  /* 0x000000080000780c */ /* 0x040fe20001744270 */
[-C--:B------:R-:W-:Y:S01]  /*3b30*/  FMUL R33, R33, R56.reuse ;  /* 0x0000003821217220 */ /* 0x080fe20000400000 */
[----:B------:R-:W-:Y:S01]  /*3b40*/  ISETP.GT.AND P0, PT, R3, 0x9, PT ;  /* 0x000000090300780c */ /* 0x000fe20003f04270 */
[----:B------:R-:W-:Y:S01]  /*3b50*/  IMAD.X R7, R75, 0x1, R5, P3 ;  /* 0x000000014b077824 */ /* 0x000fe200018e0605 */
[----:B------:R-:W-:Y:S01]  /*3b60*/  ISETP.GT.AND P5, PT, R0, RZ, P1 ;  /* 0x000000ff0000720c */ /* 0x000fe20000fa4270 */
[-C--:B------:R-:W-:Y:S01]  /*3b70*/  FMUL R34, R34, R56.reuse ;  /* 0x0000003822227220 */ /* 0x080fe20000400000 */
[----:B------:R-:W-:Y:S01]  /*3b80*/  ISETP.GT.AND P3, PT, R0, RZ, P0 ;  /* 0x000000ff0000720c */ /* 0x000fe20000764270 */
[----:B------:R-:W-:Y:S01]  /*3b90*/  FMUL R35, R35, R56 ;  /* 0x0000003823237220 */ /* 0x000fe20000400000 */
[----:B------:R-:W-:Y:S01]  /*3ba0*/  F2FP.F16.F32.PACK_AB R26, RZ, R26 ;  /* 0x0000001aff1a723e */ /* 0x000fe200000000ff */
[-C--:B------:R-:W-:Y:S01]  /*3bb0*/  FMUL R36, R36, R56.reuse ;  /* 0x0000003824247220 */ /* 0x080fe20000400000 */
[----:B------:R-:W-:Y:S01]  /*3bc0*/  F2FP.F16.F32.PACK_AB R27, RZ, R27 ;  /* 0x0000001bff1b723e */ /* 0x000fe200000000ff */
[----:B------:R-:W-:Y:S01]  /*3bd0*/  FMUL R37, R37, R56 ;  /* 0x0000003825257220 */ /* 0x000fe20000400000 */
[----:B------:R-:W-:Y:S01]  /*3be0*/  F2FP.F16.F32.PACK_AB R28, RZ, R28 ;  /* 0x0000001cff1c723e */ /* 0x000fe200000000ff */
[----:B------:R-:W-:Y:S01]  /*3bf0*/  @P2 STG.E.U16 desc[UR36][R6.64], R26 ;  /* 0x0000001a06002986 */ /* 0x000fe2000c101524 */
[----:B------:R-:W-:Y:S01]  /*3c00*/  F2FP.F16.F32.PACK_AB R29, RZ, R29 ;  /* 0x0000001dff1d723e */ /* 0x000fe200000000ff */
[-C--:B------:R-:W-:Y:S01]  /*3c10*/  FMUL R38, R38, R56.reuse ;  /* 0x0000003826267220 */ /* 0x080fe20000400000 */
[C---:B------:R-:W-:Y:S01]  /*3c20*/  ISETP.GT.AND P2, PT, R0.reuse, 0x8, P1 ;  /* 0x000000080000780c */ /* 0x040fe20000f44270 */
[----:B------:R-:W-:Y:S01]  /*3c30*/  @P4 STG.E.U16 desc[UR36][R6.64+0x2], R27 ;  /* 0x0000021b06004986 */ /* 0x000fe2000c101524 */
[----:B------:R-:W-:Y:S01]  /*3c40*/  ISETP.GT.AND P1, PT, R3, 0x10, PT ;  /* 0x000000100300780c */ /* 0x000fe20003f24270 */
[----:B------:R-:W-:Y:S01]  /*3c50*/  FMUL R39, R39, R56 ;  /* 0x0000003827277220 */ /* 0x000fe20000400000 */
[----:B------:R-:W-:Y:S01]  /*3c60*/  F2FP.F16.F32.PACK_AB R30, RZ, R30 ;  /* 0x0000001eff1e723e */ /* 0x000fe200000000ff */
[----:B------:R-:W-:Y:S01]  /*3c70*/  @P5 STG.E.U16 desc[UR36][R4.64+0x10], R28 ;  /* 0x0000101c04005986 */ /* 0x000fe2000c101524 */
[----:B------:R-:W-:Y:S01]  /*3c80*/  ISETP.GT.AND P4, PT, R0, RZ, P1 ;  /* 0x000000ff0000720c */ /* 0x000fe20000f84270 */
[-C--:B------:R-:W-:Y:S01]  /*3c90*/  FMUL R40, R40, R56.reuse ;  /* 0x0000003828287220 */ /* 0x080fe20000400000 */
[----:B------:R-:W-:Y:S01]  /*3ca0*/  F2FP.F16.F32.PACK_AB R31, RZ, R31 ;  /* 0x0000001fff1f723e */ /* 0x000fe200000000ff */
[----:B------:R-:W-:Y:S01]  /*3cb0*/  @P3 STG.E.U16 desc[UR36][R4.64+0x12], R29 ;  /* 0x0000121d04003986 */ /* 0x000fe2000c101524 */
[----:B------:R-:W-:Y:S01]  /*3cc0*/  ISETP.GT.AND P3, PT, R0, 0x8, P0 ;  /* 0x000000080000780c */ /* 0x000fe20000764270 */
[----:B------:R-:W-:Y:S01]  /*3cd0*/  FMUL R41, R41, R56 ;  /* 0x0000003829297220 */ /* 0x000fe20000400000 */
[----:B------:R-:W-:Y:S01]  /*3ce0*/  ISETP.GT.AND P0, PT, R3, 0x11, PT ;  /* 0x000000110300780c */ /* 0x000fe20003f04270 */
[----:B------:R-:W-:Y:S01]  /*3cf0*/  @P2 STG.E.U16 desc[UR36][R6.64+0x10], R30 ;  /* 0x0000101e06002986 */ /* 0x000fe2000c101524 */
[----:B------:R-:W-:Y:S01]  /*3d00*/  F2FP.F16.F32.PACK_AB R32, RZ, R32 ;  /* 0x00000020ff20723e */ /* 0x000fe200000000ff */
[-C--:B------:R-:W-:Y:S01]  /*3d10*/  FMUL R42, R42, R56.reuse ;  /* 0x000000382a2a7220 */ /* 0x080fe20000400000 */
[C---:B------:R-:W-:Y:S01]  /*3d20*/  ISETP.GT.AND P5, PT, R0.reuse, RZ, P0 ;  /* 0x000000ff0000720c */ /* 0x040fe200007a4270 */
[-C--:B------:R-:W-:Y:S01]  /*3d30*/  FMUL R43, R43, R56.reuse ;  /* 0x000000382b2b7220 */ /* 0x080fe20000400000 */
[----:B------:R-:W-:Y:S01]  /*3d40*/  ISETP.GT.AND P2, PT, R0, 0x8, P1 ;  /* 0x000000080000780c */ /* 0x000fe20000f44270 */
[-C--:B------:R-:W-:Y:S01]  /*3d50*/  FMUL R44, R44, R56.reuse ;  /* 0x000000382c2c7220 */ /* 0x080fe20000400000 */
[----:B------:R-:W-:Y:S01]  /*3d60*/  ISETP.GT.AND P1, PT, R3, 0x18, PT ;  /* 0x000000180300780c */ /* 0x000fe20003f24270 */
[-C--:B------:R-:W-:Y:S01]  /*3d70*/  FMUL R45, R45, R56.reuse ;  /* 0x000000382d2d7220 */ /* 0x080fe20000400000 */
[----:B------:R-:W-:Y:S01]  /*3d80*/  F2FP.F16.F32.PACK_AB R33, RZ, R33 ;  /* 0x00000021ff21723e */ /* 0x000fe200000000ff */
[----:B------:R-:W-:Y:S01]  /*3d90*/  @P3 STG.E.U16 desc[UR36][R6.64+0x12], R31 ;  /* 0x0000121f06003986 */ /* 0x000fe2000c101524 */
[----:B------:R-:W-:Y:S01]  /*3da0*/  ISETP.GT.AND P3, PT, R0, 0x8, P0 ;  /* 0x000000080000780c */ /* 0x000fe20000764270 */
[-C--:B------:R-:W-:Y:S01]  /*3db0*/  FMUL R46, R46, R56.reuse ;  /* 0x000000382e2e7220 */ /* 0x080fe20000400000 */
[----:B------:R-:W-:Y:S01]  /*3dc0*/  ISETP.GT.AND P0, PT, R3, 0x19, PT ;  /* 0x000000190300780c */ /* 0x000fe20003f04270 */
[----:B------:R-:W-:Y:S01]  /*3dd0*/  @P4 STG.E.U16 desc[UR36][R4.64+0x20], R32 ;  /* 0x0000202004004986 */ /* 0x000fe2000c101524 */
[C---:B------:R-:W-:Y:S01]  /*3de0*/  ISETP.GT.AND P4, PT, R0.reuse, RZ, P1 ;  /* 0x000000ff0000720c */ /* 0x040fe20000f84270 */
[----:B------:R-:W-:Y:S01]  /*3df0*/  FMUL R47, R47, R56 ;  /* 0x000000382f2f7220 */ /* 0x000fe20000400000 */
[----:B------:R-:W-:Y:S01]  /*3e00*/  F2FP.F16.F32.PACK_AB R34, RZ, R34 ;  /* 0x00000022ff22723e */ /* 0x000fe200000000ff */
[----:B------:R-:W-:Y:S01]  /*3e10*/  @P5 STG.E.U16 desc[UR36][R4.64+0x22], R33 ;  /* 0x0000222104005986 */ /* 0x000fe2000c101524 */
[----:B------:R-:W-:Y:S01]  /*3e20*/  ISETP.GT.AND P5, PT, R0, RZ, P0 ;  /* 0x000000ff0000720c */ /* 0x000fe200007a4270 */
[----:B------:R-:W-:Y:S01]  /*3e30*/  FMUL R48, R48, R56 ;  /* 0x0000003830307220 */ /* 0x000fe20000400000 */
[----:B------:R-:W-:Y:S01]  /*3e40*/  F2FP.F16.F32.PACK_AB R35, RZ, R35 ;  /* 0x00000023ff23723e */ /* 0x000fe200000000ff */
[----:B------:R-:W-:Y:S01]  /*3e50*/  @P2 STG.E.U16 desc[UR36][R6.64+0x20], R34 ;  /* 0x0000202206002986 */ /* 0x000fe2000c101524 */
[----:B------:R-:W-:Y:S01]  /*3e60*/  F2FP.F16.F32.PACK_AB R36, RZ, R36 ;  /* 0x00000024ff24723e */ /* 0x000fe200000000ff */
[-C--:B------:R-:W-:Y:S01]  /*3e70*/  FMUL R49, R49, R56.reuse ;  /* 0x0000003831317220 */ /* 0x080fe20000400000 */
[----:B------:R-:W-:Y:S01]  /*3e80*/  ISETP.GT.AND P2, PT, R0, 0x8, P1 ;  /* 0x000000080000780c */ /* 0x000fe20000f44270 */
[----:B------:R-:W-:Y:S01]  /*3e90*/  @P3 STG.E.U16 desc[UR36][R6.64+0x22], R35 ;  /* 0x0000222306003986 */ /* 0x000fe2000c101524 */
[----:B------:R-:W-:Y:S01]  /*3ea0*/  ISETP.GT.AND P1, PT, R3, 0x20, PT ;  /* 0x000000200300780c */ /* 0x000fe20003f24270 */
[-C--:B------:R-:W-:Y:S01]  /*3eb0*/  FMUL R50, R50, R56.reuse ;  /* 0x0000003832327220 */ /* 0x080fe20000400000 */
[----:B------:R-:W-:Y:S01]  /*3ec0*/  F2FP.F16.F32.PACK_AB R37, RZ, R37 ;  /* 0x00000025ff25723e */ /* 0x000fe200000000ff */
[----:B------:R-:W-:Y:S01]  /*3ed0*/  @P4 STG.E.U16 desc[UR36][R4.64+0x30], R36 ;  /* 0x0000302404004986 */ /* 0x000fe2000c101524 */
[C---:B------:R-:W-:Y:S01]  /*3ee0*/  ISETP.GT.AND P3, PT, R0.reuse, 0x8, P0 ;  /* 0x000000080000780c */ /* 0x040fe20000764270 */
[-C--:B------:R-:W-:Y:S01]  /*3ef0*/  FMUL R51, R51, R56.reuse ;  /* 0x0000003833337220 */ /* 0x080fe20000400000 */
[----:B------:R-:W-:Y:S01]  /*3f00*/  ISETP.GT.AND P0, PT, R3, 0x21, PT ;  /* 0x000000210300780c */ /* 0x000fe20003f04270 */
[----:B------:R-:W-:Y:S01]  /*3f10*/  @P5 STG.E.U16 desc[UR36][R4.64+0x32], R37 ;  /* 0x0000322504005986 */ /* 0x000fe2000c101524 */
        /* <DEDUP_REMOVED lines=10> */
[----:B------:R-:W-:-:S02]  /*3fc0*/  F2FP.F16.F32.PACK_AB R41, RZ, R41 ;  /* 0x00000029ff29723e */ /* 0x000fc400000000ff */
[C---:B------:R-:W-:Y:S01]  /*3fd0*/  ISETP.GT.AND P1, PT, R0.reuse, 0x8, P1 ;  /* 0x000000080000780c */ /* 0x040fe20000f24270 */
[----:B------:R-:W-:Y:S01]  /*3fe0*/  @P3 STG.E.U16 desc[UR36][R6.64+0x32], R39 ;  /* 0x0000322706003986 */ /* 0x000fe2000c101524 */
[C---:B------:R-:W-:Y:S02]  /*3ff0*/  ISETP.GT.AND P2, PT, R0.reuse, 0x8, P0 ;  /* 0x000000080000780c */ /* 0x040fe40000744270 */
[C---:B------:R-:W-:Y:S01]  /*4000*/  ISETP.GT.AND P0, PT, R3.reuse, 0x29, PT ;  /* 0x000000290300780c */ /* 0x040fe20003f04270 */
[----:B------:R-:W-:Y:S01]  /*4010*/  @P4 STG.E.U16 desc[UR36][R4.64+0x40], R40 ;  /* 0x0000402804004986 */ /* 0x000fe2000c101524 */
[----:B------:R-:W-:Y:S02]  /*4020*/  ISETP.GT.AND P4, PT, R3, 0x28, PT ;  /* 0x000000280300780c */ /* 0x000fe40003f84270 */
[----:B------:R-:W-:Y:S01]  /*4030*/  F2FP.F16.F32.PACK_AB R42, RZ, R42 ;  /* 0x0000002aff2a723e */ /* 0x000fe200000000ff */
[----:B------:R-:W-:Y:S01]  /*4040*/  @P5 STG.E.U16 desc[UR36][R4.64+0x42], R41 ;  /* 0x0000422904005986 */ /* 0x000fe2000c101524 */
[----:B------:R-:W-:-:S02]  /*4050*/  ISETP.GT.AND P5, PT, R0, RZ, P4 ;  /* 0x000000ff0000720c */ /* 0x000fc400027a4270 */
[C---:B------:R-:W-:Y:S01]  /*4060*/  ISETP.GT.AND P3, PT, R0.reuse, RZ, P0 ;  /* 0x000000ff0000720c */ /* 0x040fe20000764270 */
[----:B------:R-:W-:Y:S01]  /*4070*/  @P1 STG.E.U16 desc[UR36][R6.64+0x40], R42 ;  /* 0x0000402a06001986 */ /* 0x000fe2000c101524 */
[----:B------:R-:W-:Y:S02]  /*4080*/  F2FP.F16.F32.PACK_AB R43, RZ, R43 ;  /* 0x0000002bff2b723e */ /* 0x000fe400000000ff */
[----:B------:R-:W-:Y:S02]  /*4090*/  F2FP.F16.F32.PACK_AB R44, RZ, R44 ;  /* 0x0000002cff2c723e */ /* 0x000fe400000000ff */
[C---:B------:R-:W-:Y:S01]  /*40a0*/  ISETP.GT.AND P4, PT, R0.reuse, 0x8, P4 ;  /* 0x000000080000780c */ /* 0x040fe20002784270 */
[----:B------:R-:W-:Y:S01]  /*40b0*/  @P2 STG.E.U16 desc[UR36][R6.64+0x42], R43 ;  /* 0x0000422b06002986 */ /* 0x000fe2000c101524 */
[----:B------:R-:W-:Y:S02]  /*40c0*/  F2FP.F16.F32.PACK_AB R45, RZ, R45 ;  /* 0x0000002dff2d723e */ /* 0x000fe400000000ff */
[----:B------:R-:W-:Y:S01]  /*40d0*/  ISETP.GT.AND P2, PT, R3, 0x31, PT ;  /* 0x000000310300780c */ /* 0x000fe20003f44270 */
[----:B------:R-:W-:Y:S01]  /*40e0*/  @P5 STG.E.U16 desc[UR36][R4.64+0x50], R44 ;  /* 0x0000502c04005986 */ /* 0x000fe2000c101524 */
[----:B------:R-:W-:-:S02]  /*40f0*/  ISETP.GT.AND P5, PT, R0, 0x8, P0 ;  /* 0x000000080000780c */ /* 0x000fc400007a4270 */
[C---:B------:R-:W-:Y:S01]  /*4100*/  ISETP.GT.AND P1, PT, R3.reuse, 0x38, PT ;  /* 0x000000380300780c */ /* 0x040fe20003f24270 */
[----:B------:R-:W-:Y:S01]  /*4110*/  @P3 STG.E.U16 desc[UR36][R4.64+0x52], R45 ;  /* 0x0000522d04003986 */ /* 0x000fe2000c101524 */
[C---:B------:R-:W-:Y:S02]  /*4120*/  ISETP.GT.AND P3, PT, R3.reuse, 0x30, PT ;  /* 0x000000300300780c */ /* 0x040fe40003f64270 */
[----:B------:R-:W-:Y:S01]  /*4130*/  ISETP.GT.AND P0, PT, R3, 0x39, PT ;  /* 0x000000390300780c */ /* 0x000fe20003f04270 */
[----:B------:R-:W-:Y:S01]  /*4140*/  @P4 IMAD.MOV.U32 R2, RZ, RZ, R6 ;  /* 0x000000ffff024224 */ /* 0x000fe200078e0006 */
[----:B------:R-:W-:Y:S01]  /*4150*/  F2FP.F16.F32.PACK_AB R46, RZ, R46 ;  /* 0x0000002eff2e723e */ /* 0x000fe200000000ff */
[----:B------:R-:W-:Y:S01]  /*4160*/  @P4 IMAD.MOV.U32 R3, RZ, RZ, R7 ;  /* 0x000000ffff034224 */ /* 0x000fe200078e0007 */
[----:B------:R-:W-:Y:S02]  /*4170*/  F2FP.F16.F32.PACK_AB R47, RZ, R47 ;  /* 0x0000002fff2f723e */ /* 0x000fe400000000ff */
[----:B------:R-:W-:-:S02]  /*4180*/  F2FP.F16.F32.PACK_AB R48, RZ, R48 ;  /* 0x00000030ff30723e */ /* 0x000fc400000000ff */
[----:B------:R1:W-:Y:S01]  /*4190*/  @P4 STG.E.U16 desc[UR36][R2.64+0x50], R46 ;  /* 0x0000502e02004986 */ /* 0x0003e2000c101524 */
[C---:B------:R-:W-:Y:S02]  /*41a0*/  ISETP.GT.AND P4, PT, R0.reuse, RZ, P2 ;  /* 0x000000ff0000720c */ /* 0x040fe40001784270 */
[----:B------:R-:W-:Y:S02]  /*41b0*/  F2FP.F16.F32.PACK_AB R49, RZ, R49 ;  /* 0x00000031ff31723e */ /* 0x000fe400000000ff */
[----:B------:R-:W-:Y:S02]  /*41c0*/  ISETP.GT.AND P2, PT, R0, 0x8, P2 ;  /* 0x000000080000780c */ /* 0x000fe40001744270 */
[----:B------:R-:W-:Y:S02]  /*41d0*/  F2FP.F16.F32.PACK_AB R50, RZ, R50 ;  /* 0x00000032ff32723e */ /* 0x000fe400000000ff */
[----:B------:R-:W-:Y:S02]  /*41e0*/  F2FP.F16.F32.PACK_AB R51, RZ, R51 ;  /* 0x00000033ff33723e */ /* 0x000fe400000000ff */
[----:B------:R-:W-:Y:S01]  /*41f0*/  F2FP.F16.F32.PACK_AB R52, RZ, R52 ;  /* 0x00000034ff34723e */ /* 0x000fe200000000ff */
[----:B-1----:R-:W-:Y:S01]  /*4200*/  @P5 IMAD.MOV.U32 R2, RZ, RZ, R6 ;  /* 0x000000ffff025224 */ /* 0x002fe200078e0006 */
[----:B------:R-:W-:Y:S01]  /*4210*/  F2FP.F16.F32.PACK_AB R53, RZ, R53 ;  /* 0x00000035ff35723e */ /* 0x000fe200000000ff */
[----:B------:R-:W-:Y:S01]  /*4220*/  @P5 IMAD.MOV.U32 R3, RZ, RZ, R7 ;  /* 0x000000ffff035224 */ /* 0x000fe200078e0007 */
[----:B------:R-:W-:-:S02]  /*4230*/  F2FP.F16.F32.PACK_AB R54, RZ, R54 ;  /* 0x00000036ff36723e */ /* 0x000fc400000000ff */
[----:B------:R-:W-:Y:S02]  /*4240*/  F2FP.F16.F32.PACK_AB R55, RZ, R55 ;  /* 0x00000037ff37723e */ /* 0x000fe400000000ff */
[----:B------:R1:W-:Y:S01]  /*4250*/  @P5 STG.E.U16 desc[UR36][R2.64+0x52], R47 ;  /* 0x0000522f02005986 */ /* 0x0003e2000c101524 */
[C---:B------:R-:W-:Y:S02]  /*4260*/  ISETP.GT.AND P5, PT, R0.reuse, RZ, P3 ;  /* 0x000000ff0000720c */ /* 0x040fe40001fa4270 */
[----:B------:R-:W-:-:S11]  /*4270*/  ISETP.GT.AND P3, PT, R0, 0x8, P3 ;  /* 0x000000080000780c */ /* 0x000fd60001f64270 */
[----:B-1----:R-:W-:Y:S02]  /*4280*/  @P5 IMAD.MOV.U32 R2, RZ, RZ, R4 ;  /* 0x000000ffff025224 */ /* 0x002fe400078e0004 */
[----:B------:R-:W-:-:S05]  /*4290*/  @P5 IMAD.MOV.U32 R3, RZ, RZ, R5 ;  /* 0x000000ffff035224 */ /* 0x000fca00078e0005 */
[----:B------:R1:W-:Y:S01]  /*42a0*/  @P5 STG.E.U16 desc[UR36][R2.64+0x60], R48 ;  /* 0x0000603002005986 */ /* 0x0003e2000c101524 */
[C---:B------:R-:W-:Y:S02]  /*42b0*/  ISETP.GT.AND P5, PT, R0.reuse, RZ, P0 ;  /* 0x000000ff0000720c */ /* 0x040fe400007a4270 */
[----:B------:R-:W-:Y:S01]  /*42c0*/  ISETP.GT.AND P0, PT, R0, 0x8, P0 ;  /* 0x000000080000780c */ /* 0x000fe20000704270 */
[----:B-1----:R-:W-:Y:S02]  /*42d0*/  @P4 IMAD.MOV.U32 R2, RZ, RZ, R4 ;  /* 0x000000ffff024224 */ /* 0x002fe400078e0004 */
[----:B------:R-:W-:-:S05]  /*42e0*/  @P4 IMAD.MOV.U32 R3, RZ, RZ, R5 ;  /* 0x000000ffff034224 */ /* 0x000fca00078e0005 */
[----:B------:R1:W-:Y:S01]  /*42f0*/  @P4 STG.E.U16 desc[UR36][R2.64+0x62], R49 ;  /* 0x0000623102004986 */ /* 0x0003e2000c101524 */
[C---:B------:R-:W-:Y:S02]  /*4300*/  ISETP.GT.AND P4, PT, R0.reuse, RZ, P1 ;  /* 0x000000ff0000720c */ /* 0x040fe40000f84270 */
[----:B------:R-:W-:Y:S01]  /*4310*/  ISETP.GT.AND P1, PT, R0, 0x8, P1 ;  /* 0x000000080000780c */ /* 0x000fe20000f24270 */
[----:B-1----:R-:W-:Y:S02]  /*4320*/  @P3 IMAD.MOV.U32 R2, RZ, RZ, R6 ;  /* 0x000000ffff023224 */ /* 0x002fe400078e0006 */
[----:B------:R-:W-:-:S05]  /*4330*/  @P3 IMAD.MOV.U32 R3, RZ, RZ, R7 ;  /* 0x000000ffff033224 */ /* 0x000fca00078e0007 */
[----:B------:R1:W-:Y:S02]  /*4340*/  @P3 STG.E.U16 desc[UR36][R2.64+0x60], R50 ;  /* 0x0000603202003986 */ /* 0x0003e4000c101524 */
[----:B-1----:R-:W-:Y:S02]  /*4350*/  @P2 IMAD.MOV.U32 R2, RZ, RZ, R6 ;  /* 0x000000ffff022224 */ /* 0x002fe400078e0006 */
[----:B------:R-:W-:-:S05]  /*4360*/  @P2 IMAD.MOV.U32 R3, RZ, RZ, R7 ;  /* 0x000000ffff032224 */ /* 0x000fca00078e0007 */
[----:B------:R1:W-:Y:S02]  /*4370*/  @P2 STG.E.U16 desc[UR36][R2.64+0x62], R51 ;  /* 0x0000623302002986 */ /* 0x0003e4000c101524 */
[----:B-1----:R-:W-:Y:S02]  /*4380*/  @P4 IMAD.MOV.U32 R2, RZ, RZ, R4 ;  /* 0x000000ffff024224 */ /* 0x002fe400078e0004 */
[----:B------:R-:W-:-:S05]  /*4390*/  @P4 IMAD.MOV.U32 R3, RZ, RZ, R5 ;  /* 0x000000ffff034224 */ /* 0x000fca00078e0005 */
[----:B------:R1:W-:Y:S04]  /*43a0*/  @P4 STG.E.U16 desc[UR36][R2.64+0x70], R52 ;  /* 0x0000703402004986 */ /* 0x0003e8000c101524 */
[----:B------:R2:W-:Y:S01]  /*43b0*/  @P5 STG.E.U16 desc[UR36][R4.64+0x72], R53 ;  /* 0x0000723504005986 */ /* 0x0005e2000c101524 */
[----:B-1----:R-:W-:Y:S02]  /*43c0*/  @P1 IMAD.MOV.U32 R2, RZ, RZ, R6 ;  /* 0x000000ffff021224 */ /* 0x002fe400078e0006 */
[----:B------:R-:W-:-:S05]  /*43d0*/  @P1 IMAD.MOV.U32 R3, RZ, RZ, R7 ;  /* 0x000000ffff031224 */ /* 0x000fca00078e0007 */
[----:B------:R2:W-:Y:S04]  /*43e0*/  @P1 STG.E.U16 desc[UR36][R2.64+0x70], R54 ;  /* 0x0000703602001986 */ /* 0x0005e8000c101524 */
[----:B------:R2:W-:Y:S02]  /*43f0*/  @P0 STG.E.U16 desc[UR36][R6.64+0x72], R55 ;  /* 0x0000723706000986 */ /* 0x0005e4000c101524 */
.L_x_95:
[----:B------:R-:W-:Y:S05]  /*4400*/  BSYNC B0 ;  /* 0x0000000000007941 */ /* 0x000fea0003800000 */
.L_x_33:
[----:B0-2---:R-:W2:Y:S01]  /*4410*/  LDL.64 R2, [R1] ;  /* 0x0000000001027983 */ /* 0x005ea20000100a00 */
[----:B------:R-:W-:Y:S01]  /*4420*/  ULDC.64 UR4, c[0x0][0x650] ;  /* 0x0001940000047ab9 */ /* 0x000fe20000000a00 */
[----:B------:R0:W-:Y:S01]  /*4430*/  SYNCS.ARRIVE.TRANS64.A1T0 RZ, [R64+UR47], RZ ;  /* 0x000000ff40ff79a7 */ /* 0x0001e2000810002f */
[----:B------:R-:W-:Y:S01]  /*4440*/  PRMT R0, RZ, 0x7610, R0 ;  /* 0x00007610ff007816 */ /* 0x000fe20000000000 */
[----:B-----5:R-:W-:Y:S02]  /*4450*/  IMAD.MOV.U32 R19, RZ, RZ, -0x1 ;  /* 0xffffffffff137424 */ /* 0x020fe400078e00ff */
[----:B------:R-:W-:Y:S01]  /*4460*/  IMAD.MOV.U32 R22, RZ, RZ, -0x1 ;  /* 0xffffffffff167424 */ /* 0x000fe200078e00ff */
[----:B--2---:R-:W-:-:S04]  /*4470*/  LEA R18, P0, R2, R18, 0x1 ;  /* 0x0000001202127211 */ /* 0x004fc800078008ff */
[----:B------:R-:W-:Y:S01]  /*4480*/  LEA.HI.X R17, R2, R17, R23, 0x1, P0 ;  /* 0x0000001102117211 */ /* 0x000fe200000f0c17 */
[----:B------:R-:W-:Y:S01]  /*4490*/  IMAD.MOV.U32 R2, RZ, RZ, -0x1 ;  /* 0xffffffffff027424 */ /* 0x000fe200078e00ff */
[----:B------:R-:W-:-:S04]  /*44a0*/  ISETP.GE.U32.AND P0, PT, R18, UR4, PT ;  /* 0x0000000412007c0c */ /* 0x000fc8000bf06070 */
[----:B------:R-:W-:-:S13]  /*44b0*/  ISETP.GE.U32.AND.EX P0, PT, R17, UR5, PT, P0 ;  /* 0x0000000511007c0c */ /* 0x000fda000bf06100 */
[----:B0-----:R-:W-:Y:S05]  /*44c0*/  @P0 BRA `(.L_x_96) ;  /* 0x0000000400700947 */ /* 0x001fea0003800000 */
[----:B-1----:R-:W0:Y:S01]  /*44d0*/  S2R R10, SR_CTAID.X ;  /* 0x00000000000a7919 */ /* 0x002e220000002500 */
[----:B---34-:R-:W1:Y:S01]  /*44e0*/  LDC.64 R8, c[0x0][0x628] ;  /* 0x00018a00ff087b82 */ /* 0x018e620000000a00 */
[----:B------:R-:W-:Y:S01]  /*44f0*/  ULDC UR4, c[0x0][0x150] ;  /* 0x0000540000047ab9 */ /* 0x000fe20000000800 */
[----:B------:R-:W-:Y:S01]  /*4500*/  IMAD.MOV.U32 R6, RZ, RZ, R18 ;  /* 0x000000ffff067224 */ /* 0x000fe200078e0012 */
[----:B------:R-:W2:Y:S01]  /*4510*/  S2R R20, SR_CTAID.Y ;  /* 0x0000000000147919 */ /* 0x000ea20000002600 */
[----:B------:R-:W-:-:S04]  /*4520*/  IMAD.MOV.U32 R7, RZ, RZ, R17 ;  /* 0x000000ffff077224 */ /* 0x000fc800078e0011 */
[----:B------:R-:W3:Y:S08]  /*4530*/  LDC R15, c[0x0][0x144] ;  /* 0x00005100ff0f7b82 */ /* 0x000ef00000000800 */
[----:B------:R-:W4:Y:S08]  /*4540*/  LDC R0, c[0x0][0x630] ;  /* 0x00018c00ff007b82 */ /* 0x000f300000000800 */
[----:B------:R-:W2:Y:S01]  /*4550*/  LDC.64 R12, c[0x0][0x620] ;  /* 0x00018800ff0c7b82 */ /* 0x000ea20000000a00 */
[----:B-1----:R-:W-:-:S04]  /*4560*/  ISETP.NE.U32.AND P0, PT, R8, RZ, PT ;  /* 0x000000ff0800720c */ /* 0x002fc80003f05070 */
[----:B------:R-:W-:Y:S02]  /*4570*/  ISETP.NE.AND.EX P0, PT, R9, RZ, PT, P0 ;  /* 0x000000ff0900720c */ /* 0x000fe40003f05300 */
[----:B0-----:R-:W-:-:S05]  /*4580*/  I2FP.F32.U32 R2, R10 ;  /* 0x0000000a00027245 */ /* 0x001fca0000201000 */
[----:B------:R-:W-:-:S04]  /*4590*/  FMUL R2, R2, UR4 ;  /* 0x0000000402027c20 */ /* 0x000fc80008400000 */
[----:B------:R0:W1:Y:S02]  /*45a0*/  F2I.U32.TRUNC.NTZ R14, R2 ;  /* 0x00000002000e7305 */ /* 0x000064000020f000 */
[----:B---34-:R-:W-:Y:S05]  /*45b0*/  @!P0 BRA `(.L_x_97) ;  /* 0x0000000000288947 */ /* 0x018fea0003800000 */
[----:B------:R-:W3:Y:S02]  /*45c0*/  LDC R3, c[0x0][0x634] ;  /* 0x00018d00ff037b82 */ /* 0x000ee40000000800 */
[----:B---3--:R-:W-:-:S05]  /*45d0*/  IADD3 R7, P0, R18, R3, RZ ;  /* 0x0000000312077210 */ /* 0x008fca0007f1e0ff */
[----:B------:R-:W-:-:S04]  /*45e0*/  IMAD.X R11, RZ, RZ, R17, P0 ;  /* 0x000000ffff0b7224 */ /* 0x000fc800000e0611 */
[----:B0-----:R-:W-:-:S04]  /*45f0*/  IMAD.WIDE.U32 R2, R11, R8, RZ ;  /* 0x000000080b027225 */ /* 0x001fc800078e00ff */
[----:B------:R-:W-:-:S04]  /*4600*/  IMAD.WIDE.U32 R4, P0, R7, R9, R2 ;  /* 0x0000000907047225 */ /* 0x000fc80007800002 */
[----:B------:R-:W-:-:S04]  /*4610*/  IMAD.WIDE.U32 R2, R7, R8, RZ ;  /* 0x0000000807027225 */ /* 0x000fc800078e00ff */
[----:B------:R-:W-:Y:S01]  /*4620*/  IMAD.X R7, RZ, RZ, RZ, P0 ;  /* 0x000000ffff077224 */ /* 0x000fe200000e06ff */
[----:B------:R-:W-:Y:S01]  /*4630*/  IADD3 RZ, P0, R3, R4, RZ ;  /* 0x0000000403ff7210 */ /* 0x000fe20007f1e0ff */
[----:B------:R-:W-:-:S04]  /*4640*/  IMAD.MOV.U32 R6, RZ, RZ, R5 ;  /* 0x000000ffff067224 */ /* 0x000fc800078e0005 */
[----:B------:R-:W-:-:S08]  /*4650*/  IMAD.WIDE.U32.X R6, R11, R9, R6, P0 ;  /* 0x000000090b067225 */ /* 0x000fd000000e0406 */
.L_x_97:
[----:B------:R-:W3:Y:S01]  /*4660*/  LDC.64 R26, c[0x0][0x640] ;  /* 0x00019000ff1a7b82 */ /* 0x000ee20000000a00 */
[-C--:B------:R-:W-:Y:S01]  /*4670*/  SHF.R.U64 R11, R6, R0.reuse, R7 ;  /* 0x00000000060b7219 */ /* 0x080fe20000001207 */
[----:B------:R-:W-:Y:S01]  /*4680*/  IMAD.MOV.U32 R19, RZ, RZ, R17 ;  /* 0x000000ffff137224 */ /* 0x000fe200078e0011 */
[----:B------:R-:W-:Y:S01]  /*4690*/  SHF.R.U32.HI R0, RZ, R0, R7 ;  /* 0x00000000ff007219 */ /* 0x000fe20000011607 */
[----:B-1----:R-:W-:Y:S01]  /*46a0*/  IMAD.MOV R14, RZ, RZ, -R14 ;  /* 0x000000ffff0e7224 */ /* 0x002fe200078e0a0e */
[----:B------:R-:W-:Y:S01]  /*46b0*/  IADD3 R5, P0, RZ, -R11, RZ ;  /* 0x8000000bff057210 */ /* 0x000fe20007f1e0ff */
[----:B------:R-:W-:Y:S01]  /*46c0*/  ULDC UR4, c[0x0][0x154] ;  /* 0x0000550000047ab9 */ /* 0x000fe20000000800 */
[----:B------:R-:W-:Y:S01]  /*46d0*/  IMAD.MOV.U32 R7, RZ, RZ, 0x1 ;  /* 0x00000001ff077424 */ /* 0x000fe200078e00ff */
[----:B------:R-:W1:Y:S01]  /*46e0*/  LDC R4, c[0x0][0x618] ;  /* 0x00018600ff047b82 */ /* 0x000e620000000800 */
[----:B------:R-:W-:Y:S02]  /*46f0*/  IMAD R22, R15, R14, R10 ;  /* 0x0000000e0f167224 */ /* 0x000fe400078e020a */
[----:B------:R-:W-:-:S04]  /*4700*/  IMAD.X R3, RZ, RZ, ~R0, P0 ;  /* 0x000000ffff037224 */ /* 0x000fc800000e0e00 */
[-C--:B--2---:R-:W-:Y:S01]  /*4710*/  IMAD R0, R3, R12.reuse, RZ ;  /* 0x0000000c03007224 */ /* 0x084fe200078e02ff */
[----:B------:R-:W2:Y:S01]  /*4720*/  LDC R6, c[0x0][0x608] ;  /* 0x00018200ff067b82 */ /* 0x000ea20000000800 */
[----:B0-----:R-:W-:-:S04]  /*4730*/  IMAD.WIDE.U32 R2, R5, R12, R18 ;  /* 0x0000000c05027225 */ /* 0x001fc800078e0012 */
[----:B------:R-:W-:Y:S01]  /*4740*/  IMAD R5, R5, R13, R0 ;  /* 0x0000000d05057224 */ /* 0x000fe200078e0200 */
[----:B------:R-:W-:Y:S02]  /*4750*/  I2FP.F32.U32 R0, R20 ;  /* 0x0000001400007245 */ /* 0x000fe40000201000 */
[----:B------:R-:W0:Y:S01]  /*4760*/  LDC R24, c[0x0][0x658] ;  /* 0x00019600ff187b82 */ /* 0x000e220000000800 */
[----:B------:R-:W-:Y:S01]  /*4770*/  IMAD.IADD R3, R3, 0x1, R5 ;  /* 0x0000000103037824 */ /* 0x000fe200078e0205 */
[----:B---3--:R-:W-:Y:S01]  /*4780*/  ISETP.NE.U32.AND P0, PT, R26, RZ, PT ;  /* 0x000000ff1a00720c */ /* 0x008fe20003f05070 */
[----:B------:R-:W-:Y:S01]  /*4790*/  FMUL R0, R0, UR4 ;  /* 0x0000000400007c20 */ /* 0x000fe20008400000 */
[----:B------:R-:W-:Y:S02]  /*47a0*/  IMAD.MOV.U32 R5, RZ, RZ, -0x1 ;  /* 0xffffffffff057424 */ /* 0x000fe400078e00ff */
[----:B------:R-:W-:Y:S01]  /*47b0*/  ISETP.NE.AND.EX P0, PT, R27, RZ, PT, P0 ;  /* 0x000000ff1b00720c */ /* 0x000fe20003f05300 */
[----:B------:R3:W4:Y:S01]  /*47c0*/  F2I.U32.TRUNC.NTZ R12, R0 ;  /* 0x00000000000c7305 */ /* 0x000722000020f000 */
[----:B------:R-:W3:Y:S01]  /*47d0*/  LDC R15, c[0x0][0x148] ;  /* 0x00005200ff0f7b82 */ /* 0x000ee20000000800 */
[----:B-1----:R-:W-:-:S02]  /*47e0*/  SHF.R.U64 R10, R2, R4, R3 ;  /* 0x00000004020a7219 */ /* 0x002fc40000001203 */
[----:B------:R-:W-:-:S05]  /*47f0*/  SHF.R.U32.HI R3, RZ, R4, R3 ;  /* 0x00000004ff037219 */ /* 0x000fca0000011603 */
[----:B------:R-:W1:Y:S01]  /*4800*/  LDC R14, c[0x0][0x600] ;  /* 0x00018000ff0e7b82 */ /* 0x000e620000000800 */
[-CC-:B--2---:R-:W-:Y:S02]  /*4810*/  SHF.R.U64 R8, R10, R6.reuse, R3.reuse ;  /* 0x000000060a087219 */ /* 0x184fe40000001203 */
[----:B------:R-:W-:-:S05]  /*4820*/  SHF.R.U32.HI R3, RZ, R6, R3 ;  /* 0x00000006ff037219 */ /* 0x000fca0000011603 */
[----:B------:R-:W2:Y:S01]  /*4830*/  LDC R21, c[0x0][0x648] ;  /* 0x00019200ff157b82 */ /* 0x000ea20000000800 */
[-CC-:B0-----:R-:W-:Y:S02]  /*4840*/  SHF.R.U64 R13, R8, R24.reuse, R3.reuse ;  /* 0x00000018080d7219 */ /* 0x181fe40000001203 */
[-C--:B------:R-:W-:Y:S02]  /*4850*/  SHF.L.U32 R5, R5, R24.reuse, RZ ;  /* 0x0000001805057219 */ /* 0x080fe400000006ff */
[-C--:B------:R-:W-:Y:S01]  /*4860*/  SHF.R.U32.HI R3, RZ, R24.reuse, R3 ;  /* 0x00000018ff037219 */ /* 0x080fe20000011603 */
[----:B------:R-:W-:Y:S01]  /*4870*/  IMAD.MOV.U32 R2, RZ, RZ, R13 ;  /* 0x000000ffff027224 */ /* 0x000fe200078e000d */
[----:B------:R-:W-:Y:S01]  /*4880*/  SHF.L.U32 R24, R7, R24, RZ ;  /* 0x0000001807187219 */ /* 0x000fe200000006ff */
[----:B------:R-:W0:Y:S01]  /*4890*/  LDC R25, c[0x0][0x638] ;  /* 0x00018e00ff197b82 */ /* 0x000e220000000800 */
[----:B------:R-:W-:-:S07]  /*48a0*/  LOP3.LUT R19, RZ, R5, RZ, 0x33, !PT ;  /* 0x00000005ff137212 */ /* 0x000fce00078e33ff */
[----:B------:R-:W0:Y:S01]  /*48b0*/  LDC R28, c[0x0][0x610] ;  /* 0x00018400ff1c7b82 */ /* 0x000e220000000800 */
[----:B----4-:R-:W-:Y:S05]  /*48c0*/  @!P0 BRA `(.L_x_98) ;  /* 0x0000000000288947 */ /* 0x010fea0003800000 */
[----:B---3--:R-:W3:Y:S02]  /*48d0*/  LDC R0, c[0x0][0x64c] ;  /* 0x00019300ff007b82 */ /* 0x008ee40000000800 */
[----:B---3--:R-:W-:-:S05]  /*48e0*/  IADD3 R7, P0, R13, R0, RZ ;  /* 0x000000000d077210 */ /* 0x008fca0007f1e0ff */
        /* <DEDUP_REMOVED lines=8> */
.L_x_98:
[----:B------:R-:W4:Y:S01]  /*4970*/  LDC R4, c[0x0][0x65c] ;  /* 0x00019700ff047b82 */ /* 0x000f220000000800 */
[----:B--23--:R-:W-:Y:S01]  /*4980*/  SHF.R.U64 R0, R2, R21, R3 ;  /* 0x0000001502007219 */ /* 0x00cfe20000001203 */
[----:B-1----:R-:W-:Y:S01]  /*4990*/  VIADD R3, R14, 0xffffffff ;  /* 0xffffffff0e037836 */ /* 0x002fe20000000000 */
[----:B------:R-:W-:Y:S01]  /*49a0*/  LOP3.LUT R19, R8, R19, RZ, 0xc0, !PT ;  /* 0x0000001308137212 */ /* 0x000fe200078ec0ff */
[----:B------:R-:W-:Y:S02]  /*49b0*/  IMAD.MOV R12, RZ, RZ, -R12 ;  /* 0x000000ffff0c7224 */ /* 0x000fe400078e0a0c */
[----:B------:R-:W-:Y:S01]  /*49c0*/  IMAD.MOV R2, RZ, RZ, -R0 ;  /* 0x000000ffff027224 */ /* 0x000fe200078e0a00 */
[----:B------:R-:W-:Y:S01]  /*49d0*/  LOP3.LUT R3, R10, R3, RZ, 0xc0, !PT ;  /* 0x000000030a037212 */ /* 0x000fe200078ec0ff */
[----:B------:R-:W-:Y:S02]  /*49e0*/  IMAD R19, R24, R0, R19 ;  /* 0x0000000018137224 */ /* 0x000fe400078e0213 */
[----:B0-----:R-:W-:-:S04]  /*49f0*/  IMAD R0, R2, R25, R13 ;  /* 0x0000001902007224 */ /* 0x001fc800078e020d */
[----:B------:R-:W-:Y:S01]  /*4a00*/  IMAD R2, R0, R14, R3 ;  /* 0x0000000e00027224 */ /* 0x000fe200078e0203 */
[----:B----4-:R-:W-:Y:S01]  /*4a10*/  ISETP.NE.AND P0, PT, R4, 0x1, PT ;  /* 0x000000010400780c */ /* 0x010fe20003f05270 */
[----:B------:R-:W-:-:S05]  /*4a20*/  IMAD.MOV.U32 R4, RZ, RZ, 0x1 ;  /* 0x00000001ff047424 */ /* 0x000fca00078e00ff */
[----:B------:R-:W-:-:S07]  /*4a30*/  PRMT R0, R4, 0x7610, R0 ;  /* 0x0000761004007816 */ /* 0x000fce0000000000 */
[----:B------:R-:W-:-:S04]  /*4a40*/  @P0 IMAD R22, R15, R12, R20 ;  /* 0x0000000c0f160224 */ /* 0x000fc800078e0214 */
[----:B------:R-:W-:-:S05]  /*4a50*/  IMAD R19, R19, R28, R22 ;  /* 0x0000001c13137224 */ /* 0x000fca00078e0216 */
[----:B------:R-:W-:Y:S02]  /*4a60*/  SEL R22, R2, R19, !P0 ;  /* 0x0000001302167207 */ /* 0x000fe40004000000 */
[----:B------:R-:W-:Y:S01]  /*4a70*/  SEL R19, R19, R2, !P0 ;  /* 0x0000000213137207 */ /* 0x000fe20004000000 */
[----:B------:R-:W-:-:S07]  /*4a80*/  IMAD.MOV.U32 R2, RZ, RZ, R11 ;  /* 0x000000ffff027224 */ /* 0x000fce00078e000b */
.L_x_96:
[----:B------:R-:W-:Y:S02]  /*4a90*/  LOP3.LUT P0, RZ, R0, 0xff, RZ, 0xc0, !PT ;  /* 0x000000ff00ff7812 */ /* 0x000fe4000780c0ff */
[----:B------:R-:W-:-:S11]  /*4aa0*/  LOP3.LUT R71, R71, 0x1, RZ, 0x3c, !PT ;  /* 0x0000000147477812 */ /* 0x000fd600078e3cff */
[----:B------:R-:W-:Y:S05]  /*4ab0*/  @P0 BRA `(.L_x_99) ;  /* 0xffffffcc00440947 */ /* 0x000fea000383ffff */
[----:B------:R-:W-:Y:S05]  /*4ac0*/  EXIT ;  /* 0x000000000000794d */ /* 0x000fea0003800000 */
.L_x_14:
[----:B------:R-:W-:-:S08]  /*4ad0*/  ISETP.NE.AND P0, PT, R0, RZ, PT ;  /* 0x000000ff0000720c */ /* 0x000fd00003f05270 */
[----:B0-----:R-:W0:-:S00]  /*4ae0*/  USETMAXREG.DEALLOC.CTAPOOL 0x28 ;  /* 0x00000028000079c8 */ /* 0x001e0000080e0500 */
[----:B------:R-:W-:Y:S05]  /*4af0*/  @P0 EXIT ;  /* 0x000000000000094d */ /* 0x000fea0003800000 */
[----:B0-----:R-:W-:Y:S01]  /*4b00*/  LOP3.LUT P0, RZ, R8, 0xff, RZ, 0xc0, !PT ;  /* 0x000000ff08ff7812 */ /* 0x001fe2000780c0ff */
[----:B------:R-:W-:Y:S02]  /*4b10*/  IMAD.MOV.U32 R0, RZ, RZ, 0x1 ;  /* 0x00000001ff007424 */ /* 0x000fe400078e00ff */
[----:B------:R-:W-:-:S10]  /*4b20*/  IMAD.MOV.U32 R6, RZ, RZ, RZ ;  /* 0x000000ffff067224 */ /* 0x000fd400078e00ff */
[----:B------:R-:W-:Y:S05]  /*4b30*/  @!P0 BRA `(.L_x_100) ;  /* 0x0000000c00148947 */ /* 0x000fea0003800000 */
[----:B------:R-:W-:Y:S01]  /*4b40*/  LOP3.LUT P0, RZ, R4, 0x1f, RZ, 0xc0, !PT ;  /* 0x0000001f04ff7812 */ /* 0x000fe2000780c0ff */
[----:B------:R-:W-:Y:S01]  /*4b50*/  ULDC UR5, c[0x0][0x658] ;  /* 0x0001960000057ab9 */ /* 0x000fe20000000800 */
[----:B------:R-:W-:Y:S01]  /*4b60*/  UMOV UR6, 0xffffffff ;  /* 0xffffffff00067882 */ /* 0x000fe20000000000 */
[----:B------:R-:W-:Y:S01]  /*4b70*/  BSSY B0, `(.L_x_100) ;  /* 0x00000c1000007945 */ /* 0x000fe20003800000 */
[----:B------:R-:W-:Y:S01]  /*4b80*/  USHF.L.U32 UR6, UR6, UR5, URZ ;  /* 0x0000000506067299 */ /* 0x000fe2000800063f */
[C---:B------:R-:W-:Y:S01]  /*4b90*/  ISETP.NE.AND P2, PT, R3.reuse, RZ, PT ;  /* 0x000000ff0300720c */ /* 0x040fe20003f45270 */
[----:B------:R-:W-:Y:S01]  /*4ba0*/  IMAD.MOV.U32 R8, RZ, RZ, 0x1 ;  /* 0x00000001ff087424 */ /* 0x000fe200078e00ff */
[----:B------:R-:W-:Y:S01]  /*4bb0*/  ISETP.NE.OR P0, PT, R3, RZ, !P0 ;  /* 0x000000ff0300720c */ /* 0x000fe20004705670 */
[----:B------:R-:W-:Y:S01]  /*4bc0*/  IMAD.MOV.U32 R0, RZ, RZ, 0x1 ;  /* 0x00000001ff007424 */ /* 0x000fe200078e00ff */
[----:B------:R-:W-:Y:S01]  /*4bd0*/  LOP3.LUT R7, R16, 0x2, RZ, 0xfc, !PT ;  /* 0x0000000210077812 */ /* 0x000fe200078efcff */
[----:B------:R-:W-:Y:S01]  /*4be0*/  IMAD.MOV.U32 R6, RZ, RZ, RZ ;  /* 0x000000ffff067224 */ /* 0x000fe200078e00ff */
[----:B------:R-:W-:Y:S01]  /*4bf0*/  ULDC UR4, c[0x0][0x600] ;  /* 0x0001800000047ab9 */ /* 0x000fe20000000800 */
[----:B------:R-:W-:Y:S01]  /*4c00*/  UMOV UR7, 0x1 ;  /* 0x0000000100077882 */ /* 0x000fe20000000000 */
[----:B------:R-:W-:-:S02]  /*4c10*/  UIADD3 UR21, UR40, 0x1, URZ ;  /* 0x0000000128157890 */ /* 0x000fc4000fffe03f */
[----:B------:R-:W-:Y:S02]  /*4c20*/  UIADD3 UR13, UR4, -0x1, URZ ;  /* 0xffffffff040d7890 */ /* 0x000fe4000fffe03f */
[----:B------:R-:W-:Y:S02]  /*4c30*/  USHF.L.U32 UR15, UR7, UR5, URZ ;  /* 0x00000005070f7299 */ /* 0x000fe4000800063f */
[----:B------:R-:W-:Y:S01]  /*4c40*/  ULOP3.LUT UR14, URZ, UR6, URZ, 0x33, !UPT ;  /* 0x000000063f0e7292 */ /* 0x000fe2000f8e333f */
[----:B------:R-:W-:-:S11]  /*4c50*/  ULDC.64 UR22, c[0x0][0x198] ;  /* 0x0000660000167ab9 */ /* 0x000fd60000000a00 */
.L_x_112:
[----:B------:R-:W-:-:S03]  /*4c60*/  UMOV UR4, 0xffffffff ;  /* 0xffffffff00047882 */ /* 0x000fc60000000000 */
[----:B------:R-:W-:Y:S05]  /*4c70*/  BRA.DIV UR4, `(.L_x_101) ;  /* 0x0000001e04387947 */ /* 0x000fea000b800000 */
[----:B------:R-:W-:-:S13]  /*4c80*/  ELECT P6, URZ, PT ;  /* 0x00000000003f782f */ /* 0x000fda00038c0000 */
.L_x_149:
[----:B------:R-:W0:Y:S01]  /*4c90*/  LDC R3, c[0x0][0x28c] ;  /* 0x0000a300ff037b82 */ /* 0x000e220000000800 */
[----:B------:R-:W-:Y:S01]  /*4ca0*/  BSSY B1, `(.L_x_102) ;  /* 0x0000035000017945 */ /* 0x000fe20003800000 */
[----:B0-----:R-:W-:-:S13]  /*4cb0*/  ISETP.LT.OR P6, PT, R3, 0x1, !P6 ;  /* 0x000000010300780c */ /* 0x001fda00077c1670 */
[----:B------:R-:W-:Y:S05]  /*4cc0*/  @P6 BRA `(.L_x_103) ;  /* 0x0000000000c86947 */ /* 0x000fea0003800000 */
[----:B------:R-:W-:Y:S02]  /*4cd0*/  IMAD.SHL.U32 R22, R22, 0x40, RZ ;  /* 0x0000004016167824 */ /* 0x000fe400078e00ff */
[----:B------:R-:W-:Y:S02]  /*4ce0*/  IMAD.SHL.U32 R19, R19, 0x40, RZ ;  /* 0x0000004013137824 */ /* 0x000fe400078e00ff */
[----:B------:R-:W-:Y:S02]  /*4cf0*/  IMAD.MOV.U32 R12, RZ, RZ, RZ ;  /* 0x000000ffff0c7224 */ /* 0x000fe400078e00ff */
[----:B------:R-:W-:Y:S02]  /*4d00*/  IMAD.U32 R13, RZ, RZ, UR21 ;  /* 0x00000015ff0d7e24 */ /* 0x000fe4000f8e00ff */
[----:B------:R-:W-:Y:S02]  /*4d10*/  IMAD.MOV.U32 R3, RZ, RZ, R0 ;  /* 0x000000ffff037224 */ /* 0x000fe400078e0000 */
[----:B------:R-:W-:-:S07]  /*4d20*/  IMAD.MOV.U32 R4, RZ, RZ, R6 ;  /* 0x000000ffff047224 */ /* 0x000fce00078e0006 */
.L_x_107:
[----:B------:R-:W0:Y:S01]  /*4d30*/  S2R R10, SR_CgaCtaId ;  /* 0x00000000000a7919 */ /* 0x000e220000008800 */
[----:B------:R-:W-:Y:S01]  /*4d40*/  MOV R5, 0x400 ;  /* 0x0000040000057802 */ /* 0x000fe20000000f00 */
[----:B------:R-:W1:Y:S03]  /*4d50*/  @!P2 LDC R9, c[0x0][0x500] ;  /* 0x00014000ff09ab82 */ /* 0x000e660000000800 */
[----:B0-----:R-:W-:Y:S02]  /*4d60*/  LEA R11, R10, R5, 0x18 ;  /* 0x000000050a0b7211 */ /* 0x001fe400078ec0ff */
[----:B------:R-:W-:-:S03]  /*4d70*/  SHF.L.U32 R5, R3, 0x1f, RZ ;  /* 0x0000001f03057819 */ /* 0x000fc600000006ff */
[----:B------:R-:W-:-:S04]  /*4d80*/  IMAD R10, R4, 0x8, R11 ;  /* 0x00000008040a7824 */ /* 0x000fc800078e020b */
[----:B------:R-:W0:Y:S02]  /*4d90*/  SYNCS.PHASECHK.TRANS64.TRYWAIT P1, [R10+URZ+0xe0], R5 ;  /* 0x0000e0050a0075a7 */ /* 0x000e24000802017f */
[----:B01----:R-:W-:Y:S05]  /*4da0*/  @!P1 BRA `(.L_x_104) ;  /* 0x0000001c000c9947 */ /* 0x003fea0003800000 */
.L_x_150:
[----:B0-----:R-:W-:Y:S01]  /*4db0*/  PRMT R5, R7, 0x9910, RZ ;  /* 0x0000991007057816 */ /* 0x001fe200000000ff */
[----:B------:R0:W-:Y:S03]  /*4dc0*/  @!P2 SYNCS.ARRIVE.TRANS64 RZ, [R10+URZ], R9 ;  /* 0x000000090affa9a7 */ /* 0x0001e6000800003f */
[----:B------:R-:W-:-:S13]  /*4dd0*/  ISETP.NE.AND P1, PT, R5, 0x2, PT ;  /* 0x000000020500780c */ /* 0x000fda0003f25270 */
[----:B0-----:R-:W-:Y:S05]  /*4de0*/  @P1 BRA `(.L_x_105) ;  /* 0x0000000000041947 */ /* 0x001fea0003800000 */
[----:B------:R-:W-:Y:S01]  /*4df0*/  BPT.TRAP 0x1 ;  /* 0x000000040000795c */ /* 0x000fe20000300000 */
.L_x_105:
[----:B------:R-:W-:Y:S05]  /*4e00*/  @P0 BRA `(.L_x_106) ;  /* 0x0000000000040947 */ /* 0x000fea0003800000 */
[----:B------:R-:W-:Y:S01]  /*4e10*/  BPT.TRAP 0x1 ;  /* 0x000000040000795c */ /* 0x000fe20000300000 */
.L_x_106:
[----:B------:R-:W-:Y:S01]  /*4e20*/  IMAD R11, R4, 0x1000, R11 ;  /* 0x00001000040b7824 */ /* 0x000fe200078e020b */
[----:B------:R-:W-:Y:S01]  /*4e30*/  R2UR UR17, R10 ;  /* 0x000000000a1172ca */ /* 0x000fe200000e0000 */
[----:B------:R-:W-:Y:S01]  /*4e40*/  VIADD R13, R13, 0xffffffff ;  /* 0xffffffff0d0d7836 */ /* 0x000fe20000000000 */
[----:B------:R-:W-:Y:S01]  /*4e50*/  R2UR UR19, R12 ;  /* 0x000000000c1372ca */ /* 0x000fe200000e0000 */
[----:B------:R-:W-:Y:S01]  /*4e60*/  UIADD3 UR4, UP0, UR22, 0xf0, URZ ;  /* 0x000000f016047890 */ /* 0x000fe2000ff1e03f */
[----:B------:R-:W-:Y:S01]  /*4e70*/  R2UR UR8, R11 ;  /* 0x000000000b0872ca */ /* 0x000fe200000e0000 */
[----:B------:R-:W-:Y:S01]  /*4e80*/  UIADD3 UR24, UP1, UR22, 0x1f0, URZ ;  /* 0x000001f016187890 */ /* 0x000fe2000ff3e03f */
[----:B------:R-:W-:Y:S01]  /*4e90*/  R2UR UR20, R2 ;  /* 0x00000000021472ca */ /* 0x000fe200000e0000 */
[----:B------:R-:W-:Y:S01]  /*4ea0*/  UIADD3.X UR5, URZ, UR23, URZ, UP0, !UPT ;  /* 0x000000173f057290 */ /* 0x000fe200087fe43f */
[----:B------:R-:W-:Y:S01]  /*4eb0*/  R2UR UR18, R19 ;  /* 0x00000000131272ca */ /* 0x000fe200000e0000 */
[----:B------:R-:W-:Y:S01]  /*4ec0*/  VIADD R4, R4, 0x1 ;  /* 0x0000000104047836 */ /* 0x000fe20000000000 */
[----:B------:R-:W-:Y:S01]  /*4ed0*/  R2UR UR11, R22 ;  /* 0x00000000160b72ca */ /* 0x000fe200000e0000 */
[----:B------:R-:W-:Y:S01]  /*4ee0*/  UIADD3.X UR25, URZ, UR23, URZ, UP1, !UPT ;  /* 0x000000173f197290 */ /* 0x000fe20008ffe43f */
[----:B------:R-:W-:Y:S01]  /*4ef0*/  ISETP.GT.AND P3, PT, R13, 0x1, PT ;  /* 0x000000010d00780c */ /* 0x000fe20003f64270 */
[----:B------:R-:W-:Y:S01]  /*4f00*/  UMOV UR6, 0x0 ;  /* 0x0000000000067882 */ /* 0x000fe20000000000 */
[----:B------:R-:W-:Y:S01]  /*4f10*/  ISETP.NE.AND P1, PT, R4, 0x1c, PT ;  /* 0x0000001c0400780c */ /* 0x000fe20003f25270 */
[----:B------:R-:W-:Y:S01]  /*4f20*/  UMOV UR7, 0x10000000 ;  /* 0x1000000000077882 */ /* 0x000fe20000000000 */
[----:B------:R-:W-:Y:S01]  /*4f30*/  UMOV UR9, UR17 ;  /* 0x0000001100097c82 */ /* 0x000fe20008000000 */
[----:B------:R-:W-:Y:S01]  /*4f40*/  UIADD3 UR16, UR8, 0x300, URZ ;  /* 0x0000030008107890 */ /* 0x000fe2000fffe03f */
[----:B------:R-:W-:Y:S01]  /*4f50*/  SEL R10, RZ, 0x1, P1 ;  /* 0x00000001ff0a7807 */ /* 0x000fe20000800000 */
[----:B------:R-:W-:Y:S01]  /*4f60*/  UIADD3 UR8, UR8, 0x1c300, URZ ;  /* 0x0001c30008087890 */ /* 0x000fe2000fffe03f */
[----:B------:R-:W-:Y:S01]  /*4f70*/  VIADD R12, R12, 0x20 ;  /* 0x000000200c0c7836 */ /* 0x000fe20000000000 */
[----:B------:R-:W-:Y:S01]  /*4f80*/  UMOV UR10, UR19 ;  /* 0x00000013000a7c82 */ /* 0x000fe20008000000 */
[----:B------:R-:W-:Y:S01]  /*4f90*/  UMOV UR12, UR20 ;  /* 0x00000014000c7c82 */ /* 0x000fe20008000000 */
[----:B------:R-:W-:-:S02]  /*4fa0*/  LOP3.LUT R3, R3, R10, RZ, 0x3c, !PT ;  /* 0x0000000a03037212 */ /* 0x000fc400078e3cff */
[----:B------:R-:W-:Y:S01]  /*4fb0*/  SEL R4, R4, RZ, P1 ;  /* 0x000000ff04047207 */ /* 0x000fe20000800000 */
[----:B------:R0:W-:Y:S02]  /*4fc0*/  UTMALDG.3D [UR16], [UR4], desc[UR6] ;  /* 0x00000610040075b4 */ /* 0x0001e40008011000 */
[----:B------:R0:W-:Y:S02]  /*4fd0*/  UTMALDG.3D [UR8], [UR24], desc[UR6] ;  /* 0x00000608180075b4 */ /* 0x0001e40008011000 */
[----:B0-----:R-:W-:Y:S05]  /*4fe0*/  @P3 BRA `(.L_x_107) ;  /* 0xfffffffc00503947 */ /* 0x001fea000383ffff */
.L_x_103:
[----:B------:R-:W-:Y:S05]  /*4ff0*/  BSYNC B1 ;  /* 0x0000000000017941 */ /* 0x000fea0003800000 */
.L_x_102:
[----:B------:R-:W2:Y:S01]  /*5000*/  LDL.64 R10, [R1] ;  /* 0x00000000010a7983 */ /* 0x000ea20000100a00 */
[----:B------:R-:W-:Y:S01]  /*5010*/  LOP3.LUT P4, RZ, R8, 0xff, RZ, 0xc0, !PT ;  /* 0x000000ff08ff7812 */ /* 0x000fe2000788c0ff */
[----:B------:R-:W-:Y:S01]  /*5020*/  VIADD R9, R6, UR40 ;  /* 0x0000002806097c36 */ /* 0x000fe20008000000 */
[----:B------:R-:W-:Y:S01]  /*5030*/  ULDC.64 UR4, c[0x0][0x650] ;  /* 0x0001940000047ab9 */ /* 0x000fe20000000a00 */
[----:B------:R-:W-:Y:S01]  /*5040*/  IMAD.U32 R4, RZ, RZ, UR40 ;  /* 0x00000028ff047e24 */ /* 0x000fe2000f8e00ff */
[----:B------:R-:W-:Y:S01]  /*5050*/  UISETP.GE.U32.AND UP0, UPT, UR40, 0x1c, UPT ;  /* 0x0000001c2800788c */ /* 0x000fe2000bf06070 */
[----:B------:R-:W-:Y:S01]  /*5060*/  BSSY B1, `(.L_x_108) ;  /* 0x000006f000017945 */ /* 0x000fe20003800000 */
[----:B------:R-:W-:Y:S01]  /*5070*/  ISETP.GT.U32.AND P1, PT, R9, 0x1b, PT ;  /* 0x0000001b0900780c */ /* 0x000fe20003f24070 */
[----:B------:R-:W-:Y:S01]  /*5080*/  IMAD.MOV.U32 R19, RZ, RZ, -0x1 ;  /* 0xffffffffff137424 */ /* 0x000fe200078e00ff */
[----:B------:R-:W-:Y:S01]  /*5090*/  PRMT R8, RZ, 0x7610, R8 ;  /* 0x00007610ff087816 */ /* 0x000fe20000000008 */
[----:B------:R-:W-:Y:S01]  /*50a0*/  IMAD.MOV.U32 R22, RZ, RZ, -0x1 ;  /* 0xffffffffff167424 */ /* 0x000fe200078e00ff */
[----:B------:R-:W-:-:S02]  /*50b0*/  ISETP.LT.U32.AND P1, PT, R4, 0x1c, P1 ;  /* 0x0000001c0400780c */ /* 0x000fc40000f21070 */
[----:B------:R-:W-:Y:S01]  /*50c0*/  PLOP3.LUT P3, PT, PT, PT, UP0, 0x80, 0x0 ;  /* 0x000000000000781c */ /* 0x000fe20003f6f008 */
[----:B------:R-:W0:Y:S01]  /*50d0*/  @P4 S2R R3, SR_CgaCtaId ;  /* 0x0000000000034919 */ /* 0x000e220000008800 */
[----:B------:R-:W-:Y:S02]  /*50e0*/  @P4 MOV R2, 0x400 ;  /* 0x0000040000024802 */ /* 0x000fe40000000f00 */
[----:B------:R-:W-:-:S04]  /*50f0*/  SEL R5, RZ, 0x1, !P1 ;  /* 0x00000001ff057807 */ /* 0x000fc80004800000 */
[----:B------:R-:W-:Y:S02]  /*5100*/  LOP3.LUT R0, R0, R5, RZ, 0x3c, !PT ;  /* 0x0000000500007212 */ /* 0x000fe400078e3cff */
[----:B0-----:R-:W-:-:S04]  /*5110*/  @P4 LEA R2, R3, R2, 0x18 ;  /* 0x0000000203024211 */ /* 0x001fc800078ec0ff */
[----:B------:R0:W-:Y:S02]  /*5120*/  @P4 SYNCS.ARRIVE.TRANS64.A1T0 RZ, [R2+URZ+0x1f8], RZ ;  /* 0x0001f8ff02ff49a7 */ /* 0x0001e4000810003f */
[----:B0-----:R-:W-:-:S05]  /*5130*/  SHF.R.U32.HI R2, RZ, 0x2, R9 ;  /* 0x00000002ff027819 */ /* 0x001fca0000011609 */
[----:B------:R-:W-:-:S04]  /*5140*/  IMAD.WIDE.U32 R2, R2, 0x24924925, RZ ;  /* 0x2492492502027825 */ /* 0x000fc800078e00ff */
[----:B------:R-:W-:Y:S01]  /*5150*/  IMAD R6, R3, -0x1c, R9 ;  /* 0xffffffe403067824 */ /* 0x000fe200078e0209 */
[--C-:B------:R-:W-:Y:S01]  /*5160*/  @P3 LOP3.LUT R0, R0, 0x1, R3.reuse, 0x78, !PT ;  /* 0x0000000100003812 */ /* 0x100fe200078e7803 */
[----:B------:R-:W-:Y:S01]  /*5170*/  IMAD.MOV.U32 R2, RZ, RZ, -0x1 ;  /* 0xffffffffff027424 */ /* 0x000fe200078e00ff */
[----:B------:R-:W-:Y:S02]  /*5180*/  PRMT R3, RZ, 0x7610, R3 ;  /* 0x00007610ff037816 */ /* 0x000fe40000000003 */
[----:B--2---:R-:W-:-:S04]  /*5190*/  IADD3 R18, P4, R18, R10, RZ ;  /* 0x0000000a12127210 */ /* 0x004fc80007f9e0ff */
[----:B------:R-:W-:Y:S01]  /*51a0*/  ISETP.GE.U32.AND P1, PT, R18, UR4, PT ;  /* 0x0000000412007c0c */ /* 0x000fe2000bf26070 */
[----:B------:R-:W-:-:S05]  /*51b0*/  IMAD.X R17, R17, 0x1, R23, P4 ;  /* 0x0000000111117824 */ /* 0x000fca00020e0617 */
[----:B------:R-:W-:-:S13]  /*51c0*/  ISETP.GE.U32.AND.EX P1, PT, R17, UR5, PT, P1 ;  /* 0x0000000511007c0c */ /* 0x000fda000bf26110 */
[----:B------:R-:W-:Y:S05]  /*51d0*/  @P1 BRA `(.L_x_109) ;  /* 0x00000004005c1947 */ /* 0x000fea0003800000 */
[----:B------:R-:W0:Y:S01]  /*51e0*/  S2R R11, SR_CTAID.X ;  /* 0x00000000000b7919 */ /* 0x000e220000002500 */
[----:B------:R-:W-:Y:S01]  /*51f0*/  ULDC.64 UR4, c[0x0][0x628] ;  /* 0x00018a0000047ab9 */ /* 0x000fe20000000a00 */
[----:B------:R-:W1:Y:S01]  /*5200*/  LDC R12, c[0x0][0x144] ;  /* 0x00005100ff0c7b82 */ /* 0x000e620000000800 */
[----:B------:R-:W-:Y:S01]  /*5210*/  ISETP.NE.U32.AND P1, PT, RZ, UR4, PT ;  /* 0x00000004ff007c0c */ /* 0x000fe2000bf25070 */
[----:B------:R-:W2:Y:S01]  /*5220*/  S2R R9, SR_CTAID.Y ;  /* 0x0000000000097919 */ /* 0x000ea20000002600 */
[----:B------:R-:W-:Y:S01]  /*5230*/  ULDC UR6, c[0x0][0x150] ;  /* 0x0000540000067ab9 */ /* 0x000fe20000000800 */
[----:B------:R-:W-:Y:S01]  /*5240*/  ULDC UR7, c[0x0][0x630] ;  /* 0x00018c0000077ab9 */ /* 0x000fe20000000800 */
[----:B------:R-:W-:Y:S01]  /*5250*/  ISETP.NE.AND.EX P1, PT, RZ, UR5, PT, P1 ;  /* 0x00000005ff007c0c */ /* 0x000fe2000bf25310 */
[----:B------:R-:W-:Y:S01]  /*5260*/  IMAD.MOV.U32 R2, RZ, RZ, R18 ;  /* 0x000000ffff027224 */ /* 0x000fe200078e0012 */
[----:B0-----:R-:W-:-:S05]  /*5270*/  I2FP.F32.U32 R3, R11 ;  /* 0x0000000b00037245 */ /* 0x001fca0000201000 */
[----:B------:R-:W-:Y:S01]  /*5280*/  FMUL R14, R3, UR6 ;  /* 0x00000006030e7c20 */ /* 0x000fe20008400000 */
[----:B------:R-:W-:-:S05]  /*5290*/  IMAD.MOV.U32 R3, RZ, RZ, R17 ;  /* 0x000000ffff037224 */ /* 0x000fca00078e0011 */
[----:B--2---:R-:W-:Y:S05]  /*52a0*/  @!P1 BRA `(.L_x_110) ;  /* 0x0000000000289947 */ /* 0x004fea0003800000 */
[----:B------:R-:W-:Y:S02]  /*52b0*/  ULDC UR6, c[0x0][0x634] ;  /* 0x00018d0000067ab9 */ /* 0x000fe40000000800 */
[----:B------:R-:W-:-:S05]  /*52c0*/  IADD3 R3, P1, R18, UR6, RZ ;  /* 0x0000000612037c10 */ /* 0x000fca000ff3e0ff */
[----:B------:R-:W-:-:S04]  /*52d0*/  IMAD.X R13, RZ, RZ, R17, P1 ;  /* 0x000000ffff0d7224 */ /* 0x000fc800008e0611 */
[----:B------:R-:W-:-:S04]  /*52e0*/  IMAD.WIDE.U32 R4, R13, UR4, RZ ;  /* 0x000000040d047c25 */ /* 0x000fc8000f8e00ff */
[----:B------:R-:W-:-:S04]  /*52f0*/  IMAD.WIDE.U32 R4, P1, R3, UR5, R4 ;  /* 0x0000000503047c25 */ /* 0x000fc8000f820004 */
[----:B------:R-:W-:-:S04]  /*5300*/  IMAD.WIDE.U32 R2, R3, UR4, RZ ;  /* 0x0000000403027c25 */ /* 0x000fc8000f8e00ff */
[----:B------:R-:W-:Y:S01]  /*5310*/  IMAD.MOV.U32 R2, RZ, RZ, R5 ;  /* 0x000000ffff027224 */ /* 0x000fe200078e0005 */
[----:B------:R-:W-:Y:S01]  /*5320*/  IADD3 RZ, P3, R3, R4, RZ ;  /* 0x0000000403ff7210 */ /* 0x000fe20007f7e0ff */
[----:B------:R-:W-:-:S04]  /*5330*/  IMAD.X R3, RZ, RZ, RZ, P1 ;  /* 0x000000ffff037224 */ /* 0x000fc800008e06ff */
[----:B------:R-:W-:-:S08]  /*5340*/  IMAD.WIDE.U32.X R2, R13, UR5, R2, P3 ;  /* 0x000000050d027c25 */ /* 0x000fd000098e0402 */
.L_x_110:
[--C-:B------:R-:W-:Y:S01]  /*5350*/  SHF.R.U64 R10, R2, UR7, R3.reuse ;  /* 0x00000007020a7c19 */ /* 0x100fe20008001203 */
[----:B------:R-:W0:Y:S01]  /*5360*/  F2I.U32.TRUNC.NTZ R14, R14 ;  /* 0x0000000e000e7305 */ /* 0x000e22000020f000 */
[----:B------:R-:W-:Y:S01]  /*5370*/  SHF.R.U32.HI R2, RZ, UR7, R3 ;  /* 0x00000007ff027c19 */ /* 0x000fe20008011603 */
[----:B------:R-:W-:Y:S01]  /*5380*/  ULDC.64 UR4, c[0x0][0x620] ;  /* 0x0001880000047ab9 */ /* 0x000fe20000000a00 */
[----:B------:R-:W-:Y:S01]  /*5390*/  IADD3 R5, P1, RZ, -R10, RZ ;  /* 0x8000000aff057210 */ /* 0x000fe20007f3e0ff */
[----:B------:R-:W-:Y:S01]  /*53a0*/  IMAD.MOV.U32 R3, RZ, RZ, R17 ;  /* 0x000000ffff037224 */ /* 0x000fe200078e0011 */
[----:B------:R-:W-:-:S03]  /*53b0*/  ULDC.64 UR6, c[0x0][0x640] ;  /* 0x0001900000067ab9 */ /* 0x000fc60000000a00 */
[----:B------:R-:W-:Y:S01]  /*53c0*/  IMAD.X R2, RZ, RZ, ~R2, P1 ;  /* 0x000000ffff027224 */ /* 0x000fe200008e0e02 */
[----:B------:R-:W-:-:S03]  /*53d0*/  ISETP.NE.U32.AND P1, PT, RZ, UR6, PT ;  /* 0x00000006ff007c0c */ /* 0x000fc6000bf25070 */
[----:B------:R-:W-:Y:S01]  /*53e0*/  IMAD R4, R2, UR4, RZ ;  /* 0x0000000402047c24 */ /* 0x000fe2000f8e02ff */
[----:B------:R-:W-:Y:S01]  /*53f0*/  ISETP.NE.AND.EX P1, PT, RZ, UR7, PT, P1 ;  /* 0x00000007ff007c0c */ /* 0x000fe2000bf25310 */
[----:B------:R-:W-:-:S04]  /*5400*/  IMAD.MOV.U32 R2, RZ, RZ, R18 ;  /* 0x000000ffff027224 */ /* 0x000fc800078e0012 */
[----:B------:R-:W-:Y:S01]  /*5410*/  IMAD.WIDE.U32 R2, R5, UR4, R2 ;  /* 0x0000000405027c25 */ /* 0x000fe2000f8e0002 */
[----:B------:R-:W-:-:S03]  /*5420*/  ULDC UR4, c[0x0][0x618] ;  /* 0x0001860000047ab9 */ /* 0x000fc60000000800 */
[----:B------:R-:W-:Y:S01]  /*5430*/  IMAD R5, R5, UR5, R4 ;  /* 0x0000000505057c24 */ /* 0x000fe2000f8e0204 */
[----:B------:R-:W-:Y:S01]  /*5440*/  ULDC UR5, c[0x0][0x154] ;  /* 0x0000550000057ab9 */ /* 0x000fe20000000800 */
[----:B0-----:R-:W-:Y:S02]  /*5450*/  IMAD.MOV R4, RZ, RZ, -R14 ;  /* 0x000000ffff047224 */ /* 0x001fe400078e0a0e */
[----:B------:R-:W0:Y:S01]  /*5460*/  LDC R14, c[0x0][0x148] ;  /* 0x00005200ff0e7b82 */ /* 0x000e220000000800 */
[----:B------:R-:W-:Y:S02]  /*5470*/  IMAD.IADD R3, R3, 0x1, R5 ;  /* 0x0000000103037824 */ /* 0x000fe400078e0205 */
[----:B-1----:R-:W-:Y:S01]  /*5480*/  IMAD R11, R12, R4, R11 ;  /* 0x000000040c0b7224 */ /* 0x002fe200078e020b */
[----:B------:R-:W-:Y:S02]  /*5490*/  I2FP.F32.U32 R4, R9 ;  /* 0x0000000900047245 */ /* 0x000fe40000201000 */
[----:B------:R-:W-:-:S02]  /*54a0*/  SHF.R.U64 R12, R2, UR4, R3 ;  /* 0x00000004020c7c19 */ /* 0x000fc40008001203 */
[----:B------:R-:W-:Y:S01]  /*54b0*/  SHF.R.U32.HI R3, RZ, UR4, R3 ;  /* 0x00000004ff037c19 */ /* 0x000fe20008011603 */
[----:B------:R-:W-:Y:S01]  /*54c0*/  FMUL R4, R4, UR5 ;  /* 0x0000000504047c20 */ /* 0x000fe20008400000 */
[----:B------:R-:W-:Y:S02]  /*54d0*/  ULDC UR4, c[0x0][0x608] ;  /* 0x0001820000047ab9 */ /* 0x000fe40000000800 */
[--C-:B------:R-:W-:Y:S01]  /*54e0*/  SHF.R.U64 R15, R12, UR4, R3.reuse ;  /* 0x000000040c0f7c19 */ /* 0x100fe20008001203 */
[----:B------:R1:W2:Y:S01]  /*54f0*/  F2I.U32.TRUNC.NTZ R20, R4 ;  /* 0x0000000400147305 */ /* 0x0002a2000020f000 */
[----:B------:R-:W-:Y:S01]  /*5500*/  SHF.R.U32.HI R2, RZ, UR4, R3 ;  /* 0x00000004ff027c19 */ /* 0x000fe20008011603 */
[----:B------:R-:W-:-:S03]  /*5510*/  ULDC UR4, c[0x0][0x658] ;  /* 0x0001960000047ab9 */ /* 0x000fc60000000800 */
[--C-:B------:R-:W-:Y:S02]  /*5520*/  SHF.R.U64 R13, R15, UR4, R2.reuse ;  /* 0x000000040f0d7c19 */ /* 0x100fe40008001202 */
[----:B------:R-:W-:-:S03]  /*5530*/  SHF.R.U32.HI R19, RZ, UR4, R2 ;  /* 0x00000004ff137c19 */ /* 0x000fc60008011602 */
[----:B------:R-:W-:Y:S02]  /*5540*/  IMAD.MOV.U32 R2, RZ, RZ, R13 ;  /* 0x000000ffff027224 */ /* 0x000fe400078e000d */
[----:B------:R-:W-:Y:S01]  /*5550*/  IMAD.MOV.U32 R3, RZ, RZ, R19 ;  /* 0x000000ffff037224 */ /* 0x000fe200078e0013 */
[----:B-1----:R-:W-:Y:S06]  /*5560*/  @!P1 BRA `(.L_x_111) ;  /* 0x0000000000289947 */ /* 0x002fec0003800000 */
        /* <DEDUP_REMOVED lines=10> */
.L_x_111:
[----:B------:R-:W1:Y:S01]  /*5610*/  LDC R4, c[0x0][0x65c] ;  /* 0x00019700ff047b82 */ /* 0x000e620000000800 */
[----:B------:R-:W-:Y:S01]  /*5620*/  ULDC UR4, c[0x0][0x648] ;  /* 0x0001920000047ab9 */ /* 0x000fe20000000800 */
[----:B------:R-:W-:Y:S01]  /*5630*/  LOP3.LUT R15, R15, UR14, RZ, 0xc0, !PT ;  /* 0x0000000e0f0f7c12 */ /* 0x000fe2000f8ec0ff */
[----:B--2---:R-:W-:Y:S01]  /*5640*/  IMAD.MOV R20, RZ, RZ, -R20 ;  /* 0x000000ffff147224 */ /* 0x004fe200078e0a14 */
[----:B------:R-:W-:Y:S01]  /*5650*/  SHF.R.U64 R2, R2, UR4, R3 ;  /* 0x0000000402027c19 */ /* 0x000fe20008001203 */
[----:B------:R-:W-:Y:S01]  /*5660*/  ULDC UR4, c[0x0][0x638] ;  /* 0x00018e0000047ab9 */ /* 0x000fe20000000800 */
[----:B------:R-:W-:Y:S01]  /*5670*/  LOP3.LUT R12, R12, UR13, RZ, 0xc0, !PT ;  /* 0x0000000d0c0c7c12 */ /* 0x000fe2000f8ec0ff */
[----:B------:R-:W-:Y:S01]  /*5680*/  ULDC UR5, c[0x0][0x610] ;  /* 0x0001840000057ab9 */ /* 0x000fe20000000800 */
[----:B------:R-:W-:Y:S01]  /*5690*/  IMAD.MOV.U32 R3, RZ, RZ, 0x1 ;  /* 0x00000001ff037424 */ /* 0x000fe200078e00ff */
[----:B-1----:R-:W-:Y:S01]  /*56a0*/  ISETP.NE.AND P1, PT, R4, 0x1, PT ;  /* 0x000000010400780c */ /* 0x002fe20003f25270 */
[----:B------:R-:W-:-:S02]  /*56b0*/  IMAD.MOV R4, RZ, RZ, -R2 ;  /* 0x000000ffff047224 */ /* 0x000fc400078e0a02 */
[----:B------:R-:W-:Y:S02]  /*56c0*/  IMAD R2, R2, UR15, R15 ;  /* 0x0000000f02027c24 */ /* 0x000fe4000f8e020f */
[----:B------:R-:W-:Y:S01]  /*56d0*/  IMAD R13, R4, UR4, R13 ;  /* 0x00000004040d7c24 */ /* 0x000fe2000f8e020d */
[----:B------:R-:W-:-:S07]  /*56e0*/  ULDC UR4, c[0x0][0x600] ;  /* 0x0001800000047ab9 */ /* 0x000fce0000000800 */
[----:B0-----:R-:W-:-:S04]  /*56f0*/  @P1 IMAD R11, R14, R20, R9 ;  /* 0x000000140e0b1224 */ /* 0x001fc800078e0209 */
[----:B------:R-:W-:Y:S02]  /*5700*/  IMAD R11, R2, UR5, R11 ;  /* 0x00000005020b7c24 */ /* 0x000fe4000f8e020b */
[----:B------:R-:W-:-:S05]  /*5710*/  IMAD R2, R13, UR4, R12 ;  /* 0x000000040d027c24 */ /* 0x000fca000f8e020c */
[----:B------:R-:W-:Y:S02]  /*5720*/  SEL R22, R2, R11, !P1 ;  /* 0x0000000b02167207 */ /* 0x000fe40004800000 */
[----:B------:R-:W-:Y:S01]  /*5730*/  SEL R19, R11, R2, !P1 ;  /* 0x000000020b137207 */ /* 0x000fe20004800000 */
[----:B------:R-:W-:-:S07]  /*5740*/  IMAD.MOV.U32 R2, RZ, RZ, R10 ;  /* 0x000000ffff027224 */ /* 0x000fce00078e000a */
.L_x_109:
[----:B------:R-:W-:Y:S05]  /*5750*/  BSYNC B1 ;  /* 0x0000000000017941 */ /* 0x000fea0003800000 */
.L_x_108:
[----:B------:R-:W-:-:S13]  /*5760*/  LOP3.LUT P1, RZ, R3, 0xff, RZ, 0xc0, !PT ;  /* 0x000000ff03ff7812 */ /* 0x000fda000782c0ff */
[----:B------:R-:W-:Y:S05]  /*5770*/  @P1 BRA `(.L_x_112) ;  /* 0xfffffff400381947 */ /* 0x000fea000383ffff */
[----:B------:R-:W-:Y:S05]  /*5780*/  BSYNC B0 ;  /* 0x0000000000007941 */ /* 0x000fea0003800000 */
.L_x_100:
[----:B------:R-:W-:-:S03]  /*5790*/  UMOV UR4, 0xffffffff ;  /* 0xffffffff00047882 */ /* 0x000fc60000000000 */
[----:B------:R-:W-:Y:S05]  /*57a0*/  BRA.DIV UR4, `(.L_x_113) ;  /* 0x0000001204a07947 */ /* 0x000fea000b800000 */
[----:B------:R-:W-:-:S13]  /*57b0*/  ELECT P6, URZ, PT ;  /* 0x00000000003f782f */ /* 0x000fda00038c0000 */
.L_x_153:
[----:B------:R-:W-:Y:S04]  /*57c0*/  BSSY B0, `(.L_x_114) ;  /* 0x0000103000007945 */ /* 0x000fe80003800000 */
[----:B------:R-:W-:Y:S05]  /*57d0*/  @!P6 BRA `(.L_x_115) ;  /* 0x000000100004e947 */ /* 0x000fea0003800000 */
[----:B------:R-:W-:-:S04]  /*57e0*/  LOP3.LUT R16, R16, 0x2, RZ, 0xfc, !PT ;  /* 0x0000000210107812 */ /* 0x000fc800078efcff */
[----:B------:R-:W-:-:S13]  /*57f0*/  ISETP.NE.AND P0, PT, R16, 0x3, PT ;  /* 0x000000031000780c */ /* 0x000fda0003f05270 */
[----:B------:R-:W-:Y:S05]  /*5800*/  @!P0 BRA `(.L_x_116) ;  /* 0x0000000000048947 */ /* 0x000fea0003800000 */
[----:B------:R-:W-:Y:S01]  /*5810*/  BPT.TRAP 0x1 ;  /* 0x000000040000795c */ /* 0x000fe20000300000 */
.L_x_116:
[----:B------:R-:W0:Y:S01]  /*5820*/  S2R R3, SR_CgaCtaId ;  /* 0x0000000000037919 */ /* 0x000e220000008800 */
[----:B------:R-:W-:-:S04]  /*5830*/  MOV R2, 0x400 ;  /* 0x0000040000027802 */ /* 0x000fc80000000f00 */
[----:B0-----:R-:W-:Y:S02]  /*5840*/  LEA R3, R3, R2, 0x18 ;  /* 0x0000000203037211 */ /* 0x001fe400078ec0ff */
[----:B------:R-:W-:-:S03]  /*5850*/  SHF.L.U32 R2, R0, 0x1f, RZ ;  /* 0x0000001f00027819 */ /* 0x000fc600000006ff */
[----:B------:R-:W-:-:S04]  /*5860*/  VIADD R3, R3, 0xe0 ;  /* 0x000000e003037836 */ /* 0x000fc80000000000 */
[C---:B------:R-:W-:Y:S02]  /*5870*/  IMAD R7, R6.reuse, 0x8, R3 ;  /* 0x0000000806077824 */ /* 0x040fe400078e0203 */
[----:B------:R-:W-:Y:S02]  /*5880*/  VIADD R6, R6, 0x1 ;  /* 0x0000000106067836 */ /* 0x000fe40000000000 */
[----:B------:R-:W0:Y:S03]  /*5890*/  SYNCS.PHASECHK.TRANS64.TRYWAIT P0, [R7+URZ], R2 ;  /* 0x00000002070075a7 */ /* 0x000e26000800017f */
[----:B------:R-:W-:-:S04]  /*58a0*/  ISETP.NE.AND P1, PT, R6, 0x1c, PT ;  /* 0x0000001c0600780c */ /* 0x000fc80003f25270 */
[----:B------:R-:W-:Y:S02]  /*58b0*/  SEL R5, RZ, 0x1, P1 ;  /* 0x00000001ff057807 */ /* 0x000fe40000800000 */
[----:B------:R-:W-:Y:S02]  /*58c0*/  SEL R6, R6, RZ, P1 ;  /* 0x000000ff06067207 */ /* 0x000fe40000800000 */
[----:B------:R-:W-:-:S03]  /*58d0*/  LOP3.LUT R5, R0, R5, RZ, 0x3c, !PT ;  /* 0x0000000500057212 */ /* 0x000fc600078e3cff */
[----:B------:R-:W-:Y:S01]  /*58e0*/  IMAD R9, R6, 0x8, R3 ;  /* 0x0000000806097824 */ /* 0x000fe200078e0203 */
[----:B------:R-:W-:Y:S01]  /*58f0*/  SHF.L.U32 R4, R5, 0x1f, RZ ;  /* 0x0000001f05047819 */ /* 0x000fe200000006ff */
[----:B0-----:R-:W-:Y:S06]  /*5900*/  @!P0 BRA `(.L_x_117) ;  /* 0x0000001000688947 */ /* 0x001fec0003800000 */
.L_x_154:
[----:B------:R-:W1:Y:S01]  /*5910*/  SYNCS.PHASECHK.TRANS64.TRYWAIT P0, [R9+URZ], R4 ;  /* 0x00000004090075a7 */ /* 0x000e62000800017f */
[----:B------:R-:W-:-:S05]  /*5920*/  VIADD R0, R6, 0x1 ;  /* 0x0000000106007836 */ /* 0x000fca0000000000 */
[----:B------:R-:W-:-:S04]  /*5930*/  ISETP.NE.AND P1, PT, R0, 0x1c, PT ;  /* 0x0000001c0000780c */ /* 0x000fc80003f25270 */
[----:B0-----:R-:W-:Y:S02]  /*5940*/  SEL R2, RZ, 0x1, P1 ;  /* 0x00000001ff027807 */ /* 0x001fe40000800000 */
[----:B------:R-:W-:Y:S02]  /*5950*/  SEL R0, R0, RZ, P1 ;  /* 0x000000ff00007207 */ /* 0x000fe40000800000 */
[----:B------:R-:W-:-:S03]  /*5960*/  LOP3.LUT R7, R5, R2, RZ, 0x3c, !PT ;  /* 0x0000000205077212 */ /* 0x000fc600078e3cff */
[----:B------:R-:W-:Y:S01]  /*5970*/  IMAD R6, R0, 0x8, R3 ;  /* 0x0000000800067824 */ /* 0x000fe200078e0203 */
[----:B------:R-:W-:Y:S01]  /*5980*/  SHF.L.U32 R5, R7, 0x1f, RZ ;  /* 0x0000001f07057819 */ /* 0x000fe200000006ff */
[----:B-1----:R-:W-:Y:S06]  /*5990*/  @!P0 BRA `(.L_x_118) ;  /* 0x0000001000588947 */ /* 0x002fec0003800000 */
.L_x_155:
[----:B------:R-:W1:Y:S01]  /*59a0*/  SYNCS.PHASECHK.TRANS64.TRYWAIT P0, [R6+URZ], R5 ;  /* 0x00000005060075a7 */ /* 0x000e62000800017f */
[----:B------:R-:W-:-:S05]  /*59b0*/  VIADD R0, R0, 0x1 ;  /* 0x0000000100007836 */ /* 0x000fca0000000000 */
[----:B------:R-:W-:-:S04]  /*59c0*/  ISETP.NE.AND P1, PT, R0, 0x1c, PT ;  /* 0x0000001c0000780c */ /* 0x000fc80003f25270 */
[----:B------:R-:W-:Y:S02]  /*59d0*/  SEL R2, RZ, 0x1, P1 ;  /* 0x00000001ff027807 */ /* 0x000fe40000800000 */
[----:B------:R-:W-:Y:S02]  /*59e0*/  SEL R0, R0, RZ, P1 ;  /* 0x000000ff00007207 */ /* 0x000fe40000800000 */
[----:B------:R-:W-:-:S03]  /*59f0*/  LOP3.LUT R7, R7, R2, RZ, 0x3c, !PT ;  /* 0x0000000207077212 */ /* 0x000fc600078e3cff */
[----:B0-----:R-:W-:Y:S01]  /*5a00*/  IMAD R9, R0, 0x8, R3 ;  /* 0x0000000800097824 */ /* 0x001fe200078e0203 */
[----:B------:R-:W-:Y:S01]  /*5a10*/  SHF.L.U32 R4, R7, 0x1f, RZ ;  /* 0x0000001f07047819 */ /* 0x000fe200000006ff */
[----:B-1----:R-:W-:Y:S06]  /*5a20*/  @!P0 BRA `(.L_x_119) ;  /* 0x0000001000488947 */ /* 0x002fec0003800000 */
.L_x_156:
        /* <DEDUP_REMOVED lines=9> */
.L_x_157:
        /* <DEDUP_REMOVED lines=9> */
.L_x_158:
        /* <DEDUP_REMOVED lines=9> */
.L_x_159:
        /* <DEDUP_REMOVED lines=9> */
.L_x_160:
        /* <DEDUP_REMOVED lines=9> */
.L_x_161:
        /* <DEDUP_REMOVED lines=9> */
.L_x_162:
        /* <DEDUP_REMOVED lines=9> */
.L_x_163:
        /* <DEDUP_REMOVED lines=9> */
.L_x_164:
        /* <DEDUP_REMOVED lines=9> */
.L_x_165:
        /* <DEDUP_REMOVED lines=9> */
.L_x_166:
        /* <DEDUP_REMOVED lines=9> */
.L_x_167:
        /* <DEDUP_REMOVED lines=9> */
.L_x_168:
        /* <DEDUP_REMOVED lines=9> */
.L_x_169:
        /* <DEDUP_REMOVED lines=9> */
.L_x_170:
        /* <DEDUP_REMOVED lines=9> */
.L_x_171:
        /* <DEDUP_REMOVED lines=9> */
.L_x_172:
        /* <DEDUP_REMOVED lines=9> */
.L_x_173:
        /* <DEDUP_REMOVED lines=9> */
.L_x_174:
        /* <DEDUP_REMOVED lines=9> */
.L_x_175:
        /* <DEDUP_REMOVED lines=9> */
.L_x_176:
        /* <DEDUP_REMOVED lines=9> */
.L_x_177:
        /* <DEDUP_REMOVED lines=9> */
.L_x_178:
        /* <DEDUP_REMOVED lines=9> */
.L_x_179:
[----:B------:R-:W1:Y:S01]  /*6720*/  SYNCS.PHASECHK.TRANS64.TRYWAIT P0, [R6+URZ], R5 ;  /* 0x00000005060075a7 */ /* 0x000e62000800017f */
[----:B------:R-:W-:-:S05]  /*6730*/  VIADD R0, R0, 0x1 ;  /* 0x0000000100007836 */ /* 0x000fca0000000000 */
[----:B------:R-:W-:-:S04]  /*6740*/  ISETP.NE.AND P1, PT, R0, 0x1c, PT ;  /* 0x0000001c0000780c */ /* 0x000fc80003f25270 */
[----:B------:R-:W-:Y:S02]  /*6750*/  SEL R2, RZ, 0x1, P1 ;  /* 0x00000001ff027807 */ /* 0x000fe40000800000 */
[----:B------:R-:W-:Y:S02]  /*6760*/  SEL R0, R0, RZ, P1 ;  /* 0x000000ff00007207 */ /* 0x000fe40000800000 */
[----:B------:R-:W-:Y:S01]  /*6770*/  LOP3.LUT R2, R7, R2, RZ, 0x3c, !PT ;  /* 0x0000000207027212 */ /* 0x000fe200078e3cff */
[----:B-1----:R-:W-:Y:S06]  /*6780*/  @!P0 BRA `(.L_x_143) ;  /* 0x0000000800d08947 */ /* 0x002fec0003800000 */
.L_x_180:
[----:B------:R-:W-:Y:S01]  /*6790*/  IMAD R3, R0, 0x8, R3 ;  /* 0x0000000800037824 */ /* 0x000fe200078e0203 */
[----:B------:R-:W-:-:S07]  /*67a0*/  SHF.L.U32 R0, R2, 0x1f, RZ ;  /* 0x0000001f02007819 */ /* 0x000fce00000006ff */
.L_x_144:
[----:B--2---:R2:W3:Y:S02]  /*67b0*/  SYNCS.PHASECHK.TRANS64.TRYWAIT P0, [R3+URZ], R0 ;  /* 0x00000000030075a7 */ /* 0x0044e4000800017f */
[----:B---3--:R-:W-:Y:S05]  /*67c0*/  @!P0 NANOSLEEP.SYNCS 0x989680 ;  /* 0x009896800000895d */ /* 0x008fea0003900000 */
[----:B------:R-:W3:Y:S02]  /*67d0*/  @!P0 SYNCS.PHASECHK.TRANS64 P0, [R3+URZ], R0 ;  /* 0x00000000030085a7 */ /* 0x000ee4000800007f */
[----:B---3--:R-:W-:Y:S05]  /*67e0*/  @!P0 BRA `(.L_x_144) ;  /* 0xfffffffc00f08947 */ /* 0x008fea000383ffff */
.L_x_115:
[----:B------:R-:W-:Y:S05]  /*67f0*/  BSYNC B0 ;  /* 0x0000000000007941 */ /* 0x000fea0003800000 */
.L_x_114:
[----:B------:R-:W-:Y:S05]  /*6800*/  EXIT ;  /* 0x000000000000794d */ /* 0x000fea0003800000 */
.L_x_16:
[----:B-1----:R1:W2:Y:S02]  /*6810*/  SYNCS.PHASECHK.TRANS64.TRYWAIT P0, [R63+URZ], R0 ;  /* 0x000000003f0075a7 */ /* 0x0022a4000800017f */
[----:B--2---:R-:W-:Y:S05]  /*6820*/  @!P0 NANOSLEEP.SYNCS 0x989680 ;  /* 0x009896800000895d */ /* 0x004fea0003900000 */
[----:B------:R-:W2:Y:S02]  /*6830*/  @!P0 SYNCS.PHASECHK.TRANS64 P0, [R63+URZ], R0 ;  /* 0x000000003f0085a7 */ /* 0x000ea4000800007f */
[----:B--2---:R-:W-:Y:S05]  /*6840*/  @!P0 BRA `(.L_x_16) ;  /* 0xfffffffc00f08947 */ /* 0x004fea000383ffff */
[----:B------:R-:W-:Y:S05]  /*6850*/  BRA `(.L_x_145) ;  /* 0xffffffac00f07947 */ /* 0x000fea000383ffff */
.L_x_21:
[----:B--2---:R2:W3:Y:S02]  /*6860*/  SYNCS.PHASECHK.TRANS64.TRYWAIT P1, [R3+URZ], R0 ;  /* 0x00000000030075a7 */ /* 0x0044e4000802017f */
[----:B---3--:R-:W-:Y:S05]  /*6870*/  @!P1 NANOSLEEP.SYNCS 0x989680 ;  /* 0x009896800000995d */ /* 0x008fea0003900000 */
[----:B------:R-:W3:Y:S02]  /*6880*/  @!P1 SYNCS.PHASECHK.TRANS64 P1, [R3+URZ], R0 ;  /* 0x00000000030095a7 */ /* 0x000ee4000802007f */
[----:B---3--:R-:W-:Y:S05]  /*6890*/  @!P1 BRA `(.L_x_21) ;  /* 0xfffffffc00f09947 */ /* 0x008fea000383ffff */
[----:B------:R-:W-:Y:S05]  /*68a0*/  BRA `(.L_x_20) ;  /* 0xffffffb000547947 */ /* 0x000fea000383ffff */
.L_x_26:
[----:B--2---:R-:W-:-:S04]  /*68b0*/  IMAD.U32 R4, RZ, RZ, UR4 ;  /* 0x00000004ff047e24 */ /* 0x004fc8000f8e00ff */
[----:B------:R2:W3:Y:S03]  /*68c0*/  SYNCS.PHASECHK.TRANS64.TRYWAIT P1, [R4+URZ], R3 ;  /* 0x00000003040075a7 */ /* 0x0004e6000802017f */
[----:B---3--:R-:W-:Y:S05]  /*68d0*/  @!P1 NANOSLEEP.SYNCS 0x989680 ;  /* 0x009896800000995d */ /* 0x008fea0003900000 */
[----:B------:R-:W3:Y:S02]  /*68e0*/  @!P1 SYNCS.PHASECHK.TRANS64 P1, [R4+URZ], R3 ;  /* 0x00000003040095a7 */ /* 0x000ee4000802007f */
[----:B---3--:R-:W-:Y:S05]  /*68f0*/  @!P1 BRA `(.L_x_26) ;  /* 0xfffffffc00ec9947 */ /* 0x008fea000383ffff */
[----:B------:R-:W-:Y:S05]  /*6900*/  BRA `(.L_x_25) ;  /* 0xffffffb000cc7947 */ /* 0x000fea000383ffff */
.L_x_32:
[----:B---3--:R3:W4:Y:S02]  /*6910*/  SYNCS.PHASECHK.TRANS64.TRYWAIT P0, [R63+URZ+0x10], R0 ;  /* 0x000010003f0075a7 */ /* 0x008724000800017f */
[----:B----4-:R-:W-:Y:S05]  /*6920*/  @!P0 NANOSLEEP.SYNCS 0x989680 ;  /* 0x009896800000895d */ /* 0x010fea0003900000 */
[----:B------:R-:W4:Y:S02]  /*6930*/  @!P0 SYNCS.PHASECHK.TRANS64 P0, [R63+URZ+0x10], R0 ;  /* 0x000010003f0085a7 */ /* 0x000f24000800007f */
[----:B----4-:R-:W-:Y:S05]  /*6940*/  @!P0 BRA `(.L_x_32) ;  /* 0xfffffffc00f08947 */ /* 0x010fea000383ffff */
[----:B------:R-:W-:Y:S05]  /*6950*/  BRA `(.L_x_146) ;  /* 0xffffffb400c47947 */ /* 0x000fea000383ffff */
.L_x_101:
[----:B------:R-:W-:Y:S01]  /*6960*/  BSSY B1, `(.L_x_147) ;  /* 0x0000006000017945 */ /* 0x000fe20003800000 */
[----:B------:R-:W-:-:S07]  /*6970*/  IMAD.MOV.U32 R15, RZ, RZ, -0x1 ;  /* 0xffffffffff0f7424 */ /* 0x000fce00078e00ff */
[----:B-----5:R-:W-:Y:S05]  /*6980*/  WARPSYNC.COLLECTIVE R15, `(.L_x_148) ;  /* 0x000000000f0c7348 */ /* 0x020fea0003c00000 */
[----:B------:R-:W-:Y:S02]  /*6990*/  ELECT P6, UR62, PT ;  /* 0x00000000003e782f */ /* 0x000fe400038c0000 */
[----:B------:R-:W-:Y:S01]  /*69a0*/  MOV R14, UR62 ;  /* 0x0000003e000e7c02 */ /* 0x000fe20008000f00 */
[----:B-----5:R-:W-:Y:S10]  /*69b0*/  ENDCOLLECTIVE ;  /* 0x000000000000791b */ /* 0x020ff40003800000 */
.L_x_148:
[----:B------:R-:W-:Y:S05]  /*69c0*/  BSYNC B1 ;  /* 0x0000000000017941 */ /* 0x000fea0003800000 */
.L_x_147:
[----:B------:R-:W-:Y:S05]  /*69d0*/  BRA `(.L_x_149) ;  /* 0xffffffe000ac7947 */ /* 0x000fea000383ffff */
.L_x_104:
[----:B0-----:R0:W1:Y:S02]  /*69e0*/  SYNCS.PHASECHK.TRANS64.TRYWAIT P1, [R10+URZ+0xe0], R5 ;  /* 0x0000e0050a0075a7 */ /* 0x001064000802017f */
[----:B-1----:R-:W-:Y:S05]  /*69f0*/  @!P1 NANOSLEEP.SYNCS 0x989680 ;  /* 0x009896800000995d */ /* 0x002fea0003900000 */
[----:B------:R-:W1:Y:S02]  /*6a00*/  @!P1 SYNCS.PHASECHK.TRANS64 P1, [R10+URZ+0xe0], R5 ;  /* 0x0000e0050a0095a7 */ /* 0x000e64000802007f */
[----:B-1----:R-:W-:Y:S05]  /*6a10*/  @!P1 BRA `(.L_x_104) ;  /* 0xfffffffc00f09947 */ /* 0x002fea000383ffff */
[----:B------:R-:W-:Y:S05]  /*6a20*/  BRA `(.L_x_150) ;  /* 0xffffffe000e07947 */ /* 0x000fea000383ffff */
.L_x_113:
[----:B------:R-:W-:Y:S01]  /*6a30*/  BSSY B0, `(.L_x_151) ;  /* 0x0000006000007945 */ /* 0x000fe20003800000 */
[----:B------:R-:W-:-:S07]  /*6a40*/  IMAD.MOV.U32 R15, RZ, RZ, -0x1 ;  /* 0xffffffffff0f7424 */ /* 0x000fce00078e00ff */
[----:B-----5:R-:W-:Y:S05]  /*6a50*/  WARPSYNC.COLLECTIVE R15, `(.L_x_152) ;  /* 0x000000000f0c7348 */ /* 0x020fea0003c00000 */
[----:B------:R-:W-:Y:S02]  /*6a60*/  ELECT P6, UR62, PT ;  /* 0x00000000003e782f */ /* 0x000fe400038c0000 */
[----:B------:R-:W-:Y:S01]  /*6a70*/  MOV R14, UR62 ;  /* 0x0000003e000e7c02 */ /* 0x000fe20008000f00 */
[----:B-----5:R-:W-:Y:S10]  /*6a80*/  ENDCOLLECTIVE ;  /* 0x000000000000791b */ /* 0x020ff40003800000 */
.L_x_152:
[----:B------:R-:W-:Y:S05]  /*6a90*/  BSYNC B0 ;  /* 0x0000000000007941 */ /* 0x000fea0003800000 */
.L_x_151:
[----:B------:R-:W-:Y:S05]  /*6aa0*/  BRA `(.L_x_153) ;  /* 0xffffffec00447947 */ /* 0x000fea000383ffff */
.L_x_117:
[----:B0-----:R0:W1:Y:S02]  /*6ab0*/  SYNCS.PHASECHK.TRANS64.TRYWAIT P0, [R7+URZ], R2 ;  /* 0x00000002070075a7 */ /* 0x001064000800017f */
[----:B-1----:R-:W-:Y:S05]  /*6ac0*/  @!P0 NANOSLEEP.SYNCS 0x989680 ;  /* 0x009896800000895d */ /* 0x002fea0003900000 */
[----:B------:R-:W1:Y:S02]  /*6ad0*/  @!P0 SYNCS.PHASECHK.TRANS64 P0, [R7+URZ], R2 ;  /* 0x00000002070085a7 */ /* 0x000e64000800007f */
[----:B-1----:R-:W-:Y:S05]  /*6ae0*/  @!P0 BRA `(.L_x_117) ;  /* 0xfffffffc00f08947 */ /* 0x002fea000383ffff */
[----:B------:R-:W-:Y:S05]  /*6af0*/  BRA `(.L_x_154) ;  /* 0xffffffec00847947 */ /* 0x000fea000383ffff */
.L_x_118:
[----:B0-----:R0:W1:Y:S02]  /*6b00*/  SYNCS.PHASECHK.TRANS64.TRYWAIT P0, [R9+URZ], R4 ;  /* 0x00000004090075a7 */ /* 0x001064000800017f */
[----:B-1----:R-:W-:Y:S05]  /*6b10*/  @!P0 NANOSLEEP.SYNCS 0x989680 ;  /* 0x009896800000895d */ /* 0x002fea0003900000 */
[----:B------:R-:W1:Y:S02]  /*6b20*/  @!P0 SYNCS.PHASECHK.TRANS64 P0, [R9+URZ], R4 ;  /* 0x00000004090085a7 */ /* 0x000e64000800007f */
[----:B-1----:R-:W-:Y:S05]  /*6b30*/  @!P0 BRA `(.L_x_118) ;  /* 0xfffffffc00f08947 */ /* 0x002fea000383ffff */
[----:B------:R-:W-:Y:S05]  /*6b40*/  BRA `(.L_x_155) ;  /* 0xffffffec00947947 */ /* 0x000fea000383ffff */
.L_x_119:
[----:B0-----:R0:W1:Y:S02]  /*6b50*/  SYNCS.PHASECHK.TRANS64.TRYWAIT P0, [R6+URZ], R5 ;  /* 0x00000005060075a7 */ /* 0x001064000800017f */
[----:B-1----:R-:W-:Y:S05]  /*6b60*/  @!P0 NANOSLEEP.SYNCS 0x989680 ;  /* 0x009896800000895d */ /* 0x002fea0003900000 */
[----:B------:R-:W1:Y:S02]  /*6b70*/  @!P0 SYNCS.PHASECHK.TRANS64 P0, [R6+URZ], R5 ;  /* 0x00000005060085a7 */ /* 0x000e64000800007f */
[----:B-1----:R-:W-:Y:S05]  /*6b80*/  @!P0 BRA `(.L_x_119) ;  /* 0xfffffffc00f08947 */ /* 0x002fea000383ffff */
[----:B------:R-:W-:Y:S05]  /*6b90*/  BRA `(.L_x_156) ;  /* 0xffffffec00a47947 */ /* 0x000fea000383ffff */
.L_x_120:
[----:B0-----:R0:W1:Y:S02]  /*6ba0*/  SYNCS.PHASECHK.TRANS64.TRYWAIT P0, [R9+URZ], R4 ;  /* 0x00000004090075a7 */ /* 0x001064000800017f */
[----:B-1----:R-:W-:Y:S05]  /*6bb0*/  @!P0 NANOSLEEP.SYNCS 0x989680 ;  /* 0x009896800000895d */ /* 0x002fea0003900000 */
[----:B------:R-:W1:Y:S02]  /*6bc0*/  @!P0 SYNCS.PHASECHK.TRANS64 P0, [R9+URZ], R4 ;  /* 0x00000004090085a7 */ /* 0x000e64000800007f */
[----:B-1----:R-:W-:Y:S05]  /*6bd0*/  @!P0 BRA `(.L_x_120) ;  /* 0xfffffffc00f08947 */ /* 0x002fea000383ffff */
[----:B------:R-:W-:Y:S05]  /*6be0*/  BRA `(.L_x_157) ;  /* 0xffffffec00b47947 */ /* 0x000fea000383ffff */
.L_x_121:
[----:B0-----:R0:W1:Y:S02]  /*6bf0*/  SYNCS.PHASECHK.TRANS64.TRYWAIT P0, [R6+URZ], R5 ;  /* 0x00000005060075a7 */ /* 0x001064000800017f */
[----:B-1----:R-:W-:Y:S05]  /*6c00*/  @!P0 NANOSLEEP.SYNCS 0x989680 ;  /* 0x009896800000895d */ /* 0x002fea0003900000 */
[----:B------:R-:W1:Y:S02]  /*6c10*/  @!P0 SYNCS.PHASECHK.TRANS64 P0, [R6+URZ], R5 ;  /* 0x00000005060085a7 */ /* 0x000e64000800007f */
[----:B-1----:R-:W-:Y:S05]  /*6c20*/  @!P0 BRA `(.L_x_121) ;  /* 0xfffffffc00f08947 */ /* 0x002fea000383ffff */
[----:B------:R-:W-:Y:S05]  /*6c30*/  BRA `(.L_x_158) ;  /* 0xffffffec00c47947 */ /* 0x000fea000383ffff */
.L_x_122:
[----:B0-----:R0:W1:Y:S02]  /*6c40*/  SYNCS.PHASECHK.TRANS64.TRYWAIT P0, [R9+URZ], R4 ;  /* 0x00000004090075a7 */ /* 0x001064000800017f */
[----:B-1----:R-:W-:Y:S05]  /*6c50*/  @!P0 NANOSLEEP.SYNCS 0x989680 ;  /* 0x009896800000895d */ /* 0x002fea0003900000 */
[----:B------:R-:W1:Y:S02]  /*6c60*/  @!P0 SYNCS.PHASECHK.TRANS64 P0, [R9+URZ], R4 ;  /* 0x00000004090085a7 */ /* 0x000e64000800007f */
[----:B-1----:R-:W-:Y:S05]  /*6c70*/  @!P0 BRA `(.L_x_122) ;  /* 0xfffffffc00f08947 */ /* 0x002fea000383ffff */
[----:B------:R-:W-:Y:S05]  /*6c80*/  BRA `(.L_x_159) ;  /* 0xffffffec00d47947 */ /* 0x000fea000383ffff */
.L_x_123:
[----:B0-----:R0:W1:Y:S02]  /*6c90*/  SYNCS.PHASECHK.TRANS64.TRYWAIT P0, [R6+URZ], R5 ;  /* 0x00000005060075a7 */ /* 0x001064000800017f */
[----:B-1----:R-:W-:Y:S05]  /*6ca0*/  @!P0 NANOSLEEP.SYNCS 0x989680 ;  /* 0x009896800000895d */ /* 0x002fea0003900000 */
[----:B------:R-:W1:Y:S02]  /*6cb0*/  @!P0 SYNCS.PHASECHK.TRANS64 P0, [R6+URZ], R5 ;  /* 0x00000005060085a7 */ /* 0x000e64000800007f */
[----:B-1----:R-:W-:Y:S05]  /*6cc0*/  @!P0 BRA `(.L_x_123) ;  /* 0xfffffffc00f08947 */ /* 0x002fea000383ffff */
[----:B------:R-:W-:Y:S05]  /*6cd0*/  BRA `(.L_x_160) ;  /* 0xffffffec00e47947 */ /* 0x000fea000383ffff */
.L_x_124:
[----:B0-----:R0:W1:Y:S02]  /*6ce0*/  SYNCS.PHASECHK.TRANS64.TRYWAIT P0, [R9+URZ], R4 ;  /* 0x00000004090075a7 */ /* 0x001064000800017f */
[----:B-1----:R-:W-:Y:S05]  /*6cf0*/  @!P0 NANOSLEEP.SYNCS 0x989680 ;  /* 0x009896800000895d */ /* 0x002fea0003900000 */
[----:B------:R-:W1:Y:S02]  /*6d00*/  @!P0 SYNCS.PHASECHK.TRANS64 P0, [R9+URZ], R4 ;  /* 0x00000004090085a7 */ /* 0x000e64000800007f */
[----:B-1----:R-:W-:Y:S05]  /*6d10*/  @!P0 BRA `(.L_x_124) ;  /* 0xfffffffc00f08947 */ /* 0x002fea000383ffff */
[----:B------:R-:W-:Y:S05]  /*6d20*/  BRA `(.L_x_161) ;  /* 0xffffffec00f47947 */ /* 0x000fea000383ffff */
.L_x_125:
[----:B0-----:R0:W1:Y:S02]  /*6d30*/  SYNCS.PHASECHK.TRANS64.TRYWAIT P0, [R6+URZ], R5 ;  /* 0x00000005060075a7 */ /* 0x001064000800017f */
[----:B-1----:R-:W-:Y:S05]  /*6d40*/  @!P0 NANOSLEEP.SYNCS 0x989680 ;  /* 0x009896800000895d */ /* 0x002fea0003900000 */
[----:B------:R-:W1:Y:S02]  /*6d50*/  @!P0 SYNCS.PHASECHK.TRANS64 P0, [R6+URZ], R5 ;  /* 0x00000005060085a7 */ /* 0x000e64000800007f */
[----:B-1----:R-:W-:Y:S05]  /*6d60*/  @!P0 BRA `(.L_x_125) ;  /* 0xfffffffc00f08947 */ /* 0x002fea000383ffff */
[----:B------:R-:W-:Y:S05]  /*6d70*/  BRA `(.L_x_162) ;  /* 0xfffffff000047947 */ /* 0x000fea000383ffff */
.L_x_126:
[----:B0-----:R0:W1:Y:S02]  /*6d80*/  SYNCS.PHASECHK.TRANS64.TRYWAIT P0, [R9+URZ], R4 ;  /* 0x00000004090075a7 */ /* 0x001064000800017f */
[----:B-1----:R-:W-:Y:S05]  /*6d90*/  @!P0 NANOSLEEP.SYNCS 0x989680 ;  /* 0x009896800000895d */ /* 0x002fea0003900000 */
[----:B------:R-:W1:Y:S02]  /*6da0*/  @!P0 SYNCS.PHASECHK.TRANS64 P0, [R9+URZ], R4 ;  /* 0x00000004090085a7 */ /* 0x000e64000800007f */
[----:B-1----:R-:W-:Y:S05]  /*6db0*/  @!P0 BRA `(.L_x_126) ;  /* 0xfffffffc00f08947 */ /* 0x002fea000383ffff */
[----:B------:R-:W-:Y:S05]  /*6dc0*/  BRA `(.L_x_163) ;  /* 0xfffffff000147947 */ /* 0x000fea000383ffff */
.L_x_127:
[----:B0-----:R0:W1:Y:S02]  /*6dd0*/  SYNCS.PHASECHK.TRANS64.TRYWAIT P0, [R6+URZ], R5 ;  /* 0x00000005060075a7 */ /* 0x001064000800017f */
[----:B-1----:R-:W-:Y:S05]  /*6de0*/  @!P0 NANOSLEEP.SYNCS 0x989680 ;  /* 0x009896800000895d */ /* 0x002fea0003900000 */
[----:B------:R-:W1:Y:S02]  /*6df0*/  @!P0 SYNCS.PHASECHK.TRANS64 P0, [R6+URZ], R5 ;  /* 0x00000005060085a7 */ /* 0x000e64000800007f */
[----:B-1----:R-:W-:Y:S05]  /*6e00*/  @!P0 BRA `(.L_x_127) ;  /* 0xfffffffc00f08947 */ /* 0x002fea000383ffff */
[----:B------:R-:W-:Y:S05]  /*6e10*/  BRA `(.L_x_164) ;  /* 0xfffffff000247947 */ /* 0x000fea000383ffff */
.L_x_128:
[----:B0-----:R0:W1:Y:S02]  /*6e20*/  SYNCS.PHASECHK.TRANS64.TRYWAIT P0, [R9+URZ], R4 ;  /* 0x00000004090075a7 */ /* 0x001064000800017f */
[----:B-1----:R-:W-:Y:S05]  /*6e30*/  @!P0 NANOSLEEP.SYNCS 0x989680 ;  /* 0x009896800000895d */ /* 0x002fea0003900000 */
[----:B------:R-:W1:Y:S02]  /*6e40*/  @!P0 SYNCS.PHASECHK.TRANS64 P0, [R9+URZ], R4 ;  /* 0x00000004090085a7 */ /* 0x000e64000800007f */
[----:B-1----:R-:W-:Y:S05]  /*6e50*/  @!P0 BRA `(.L_x_128) ;  /* 0xfffffffc00f08947 */ /* 0x002fea000383ffff */
[----:B------:R-:W-:Y:S05]  /*6e60*/  BRA `(.L_x_165) ;  /* 0xfffffff000347947 */ /* 0x000fea000383ffff */
.L_x_129:
[----:B0-----:R0:W1:Y:S02]  /*6e70*/  SYNCS.PHASECHK.TRANS64.TRYWAIT P0, [R6+URZ], R5 ;  /* 0x00000005060075a7 */ /* 0x001064000800017f */
[----:B-1----:R-:W-:Y:S05]  /*6e80*/  @!P0 NANOSLEEP.SYNCS 0x989680 ;  /* 0x009896800000895d */ /* 0x002fea0003900000 */
[----:B------:R-:W1:Y:S02]  /*6e90*/  @!P0 SYNCS.PHASECHK.TRANS64 P0, [R6+URZ], R5 ;  /* 0x00000005060085a7 */ /* 0x000e64000800007f */
[----:B-1----:R-:W-:Y:S05]  /*6ea0*/  @!P0 BRA `(.L_x_129) ;  /* 0xfffffffc00f08947 */ /* 0x002fea000383ffff */
[----:B------:R-:W-:Y:S05]  /*6eb0*/  BRA `(.L_x_166) ;  /* 0xfffffff000447947 */ /* 0x000fea000383ffff */
.L_x_130:
[----:B0-----:R0:W1:Y:S02]  /*6ec0*/  SYNCS.PHASECHK.TRANS64.TRYWAIT P0, [R9+URZ], R4 ;  /* 0x00000004090075a7 */ /* 0x001064000800017f */
[----:B-1----:R-:W-:Y:S05]  /*6ed0*/  @!P0 NANOSLEEP.SYNCS 0x989680 ;  /* 0x009896800000895d */ /* 0x002fea0003900000 */
[----:B------:R-:W1:Y:S02]  /*6ee0*/  @!P0 SYNCS.PHASECHK.TRANS64 P0, [R9+URZ], R4 ;  /* 0x00000004090085a7 */ /* 0x000e64000800007f */
[----:B-1----:R-:W-:Y:S05]  /*6ef0*/  @!P0 BRA `(.L_x_130) ;  /* 0xfffffffc00f08947 */ /* 0x002fea000383ffff */
[----:B------:R-:W-:Y:S05]  /*6f00*/  BRA `(.L_x_167) ;  /* 0xfffffff000547947 */ /* 0x000fea000383ffff */
.L_x_131:
[----:B0-----:R0:W1:Y:S02]  /*6f10*/  SYNCS.PHASECHK.TRANS64.TRYWAIT P0, [R6+URZ], R5 ;  /* 0x00000005060075a7 */ /* 0x001064000800017f */
[----:B-1----:R-:W-:Y:S05]  /*6f20*/  @!P0 NANOSLEEP.SYNCS 0x989680 ;  /* 0x009896800000895d */ /* 0x002fea0003900000 */
[----:B------:R-:W1:Y:S02]  /*6f30*/  @!P0 SYNCS.PHASECHK.TRANS64 P0, [R6+URZ], R5 ;  /* 0x00000005060085a7 */ /* 0x000e64000800007f */
[----:B-1----:R-:W-:Y:S05]  /*6f40*/  @!P0 BRA `(.L_x_131) ;  /* 0xfffffffc00f08947 */ /* 0x002fea000383ffff */
[----:B------:R-:W-:Y:S05]  /*6f50*/  BRA `(.L_x_168) ;  /* 0xfffffff000647947 */ /* 0x000fea000383ffff */
.L_x_132:
[----:B0-----:R0:W1:Y:S02]  /*6f60*/  SYNCS.PHASECHK.TRANS64.TRYWAIT P0, [R9+URZ], R4 ;  /* 0x00000004090075a7 */ /* 0x001064000800017f */
[----:B-1----:R-:W-:Y:S05]  /*6f70*/  @!P0 NANOSLEEP.SYNCS 0x989680 ;  /* 0x009896800000895d */ /* 0x002fea0003900000 */
[----:B------:R-:W1:Y:S02]  /*6f80*/  @!P0 SYNCS.PHASECHK.TRANS64 P0, [R9+URZ], R4 ;  /* 0x00000004090085a7 */ /* 0x000e64000800007f */
[----:B-1----:R-:W-:Y:S05]  /*6f90*/  @!P0 BRA `(.L_x_132) ;  /* 0xfffffffc00f08947 */ /* 0x002fea000383ffff */
[----:B------:R-:W-:Y:S05]  /*6fa0*/  BRA `(.L_x_169) ;  /* 0xfffffff000747947 */ /* 0x000fea000383ffff */
.L_x_133:
[----:B0-----:R0:W1:Y:S02]  /*6fb0*/  SYNCS.PHASECHK.TRANS64.TRYWAIT P0, [R6+URZ], R5 ;  /* 0x00000005060075a7 */ /* 0x001064000800017f */
[----:B-1----:R-:W-:Y:S05]  /*6fc0*/  @!P0 NANOSLEEP.SYNCS 0x989680 ;  /* 0x009896800000895d */ /* 0x002fea0003900000 */
[----:B------:R-:W1:Y:S02]  /*6fd0*/  @!P0 SYNCS.PHASECHK.TRANS64 P0, [R6+URZ], R5 ;  /* 0x00000005060085a7 */ /* 0x000e64000800007f */
[----:B-1----:R-:W-:Y:S05]  /*6fe0*/  @!P0 BRA `(.L_x_133) ;  /* 0xfffffffc00f08947 */ /* 0x002fea000383ffff */
[----:B------:R-:W-:Y:S05]  /*6ff0*/  BRA `(.L_x_170) ;  /* 0xfffffff000847947 */ /* 0x000fea000383ffff */
.L_x_134:
[----:B0-----:R0:W1:Y:S02]  /*7000*/  SYNCS.PHASECHK.TRANS64.TRYWAIT P0, [R9+URZ], R4 ;  /* 0x00000004090075a7 */ /* 0x001064000800017f */
[----:B-1----:R-:W-:Y:S05]  /*7010*/  @!P0 NANOSLEEP.SYNCS 0x989680 ;  /* 0x009896800000895d */ /* 0x002fea0003900000 */
[----:B------:R-:W1:Y:S02]  /*7020*/  @!P0 SYNCS.PHASECHK.TRANS64 P0, [R9+URZ], R4 ;  /* 0x00000004090085a7 */ /* 0x000e64000800007f */
[----:B-1----:R-:W-:Y:S05]  /*7030*/  @!P0 BRA `(.L_x_134) ;  /* 0xfffffffc00f08947 */ /* 0x002fea000383ffff */
[----:B------:R-:W-:Y:S05]  /*7040*/  BRA `(.L_x_171) ;  /* 0xfffffff000947947 */ /* 0x000fea000383ffff */
.L_x_135:
[----:B0-----:R0:W1:Y:S02]  /*7050*/  SYNCS.PHASECHK.TRANS64.TRYWAIT P0, [R6+URZ], R5 ;  /* 0x00000005060075a7 */ /* 0x001064000800017f */
[----:B-1----:R-:W-:Y:S05]  /*7060*/  @!P0 NANOSLEEP.SYNCS 0x989680 ;  /* 0x009896800000895d */ /* 0x002fea0003900000 */
[----:B------:R-:W1:Y:S02]  /*7070*/  @!P0 SYNCS.PHASECHK.TRANS64 P0, [R6+URZ], R5 ;  /* 0x00000005060085a7 */ /* 0x000e64000800007f */
[----:B-1----:R-:W-:Y:S05]  /*7080*/  @!P0 BRA `(.L_x_135) ;  /* 0xfffffffc00f08947 */ /* 0x002fea000383ffff */
[----:B------:R-:W-:Y:S05]  /*7090*/  BRA `(.L_x_172) ;  /* 0xfffffff000a47947 */ /* 0x000fea000383ffff */
.L_x_136:
[----:B0-----:R0:W1:Y:S02]  /*70a0*/  SYNCS.PHASECHK.TRANS64.TRYWAIT P0, [R9+URZ], R4 ;  /* 0x00000004090075a7 */ /* 0x001064000800017f */
[----:B-1----:R-:W-:Y:S05]  /*70b0*/  @!P0 NANOSLEEP.SYNCS 0x989680 ;  /* 0x009896800000895d */ /* 0x002fea0003900000 */
[----:B------:R-:W1:Y:S02]  /*70c0*/  @!P0 SYNCS.PHASECHK.TRANS64 P0, [R9+URZ], R4 ;  /* 0x00000004090085a7 */ /* 0x000e64000800007f */
[----:B-1----:R-:W-:Y:S05]  /*70d0*/  @!P0 BRA `(.L_x_136) ;  /* 0xfffffffc00f08947 */ /* 0x002fea000383ffff */
[----:B------:R-:W-:Y:S05]  /*70e0*/  BRA `(.L_x_173) ;  /* 0xfffffff000b47947 */ /* 0x000fea000383ffff */
.L_x_137:
[----:B0-----:R0:W1:Y:S02]  /*70f0*/  SYNCS.PHASECHK.TRANS64.TRYWAIT P0, [R6+URZ], R5 ;  /* 0x00000005060075a7 */ /* 0x001064000800017f */
[----:B-1----:R-:W-:Y:S05]  /*7100*/  @!P0 NANOSLEEP.SYNCS 0x989680 ;  /* 0x009896800000895d */ /* 0x002fea0003900000 */
[----:B------:R-:W1:Y:S02]  /*7110*/  @!P0 SYNCS.PHASECHK.TRANS64 P0, [R6+URZ], R5 ;  /* 0x00000005060085a7 */ /* 0x000e64000800007f */
[----:B-1----:R-:W-:Y:S05]  /*7120*/  @!P0 BRA `(.L_x_137) ;  /* 0xfffffffc00f08947 */ /* 0x002fea000383ffff */
[----:B------:R-:W-:Y:S05]  /*7130*/  BRA `(.L_x_174) ;  /* 0xfffffff000c47947 */ /* 0x000fea000383ffff */
.L_x_138:
[----:B0-----:R0:W1:Y:S02]  /*7140*/  SYNCS.PHASECHK.TRANS64.TRYWAIT P0, [R9+URZ], R4 ;  /* 0x00000004090075a7 */ /* 0x001064000800017f */
[----:B-1----:R-:W-:Y:S05]  /*7150*/  @!P0 NANOSLEEP.SYNCS 0x989680 ;  /* 0x009896800000895d */ /* 0x002fea0003900000 */
[----:B------:R-:W1:Y:S02]  /*7160*/  @!P0 SYNCS.PHASECHK.TRANS64 P0, [R9+URZ], R4 ;  /* 0x00000004090085a7 */ /* 0x000e64000800007f */
[----:B-1----:R-:W-:Y:S05]  /*7170*/  @!P0 BRA `(.L_x_138) ;  /* 0xfffffffc00f08947 */ /* 0x002fea000383ffff */
[----:B------:R-:W-:Y:S05]  /*7180*/  BRA `(.L_x_175) ;  /* 0xfffffff000d47947 */ /* 0x000fea000383ffff */
.L_x_139:
[----:B0-----:R0:W1:Y:S02]  /*7190*/  SYNCS.PHASECHK.TRANS64.TRYWAIT P0, [R6+URZ], R5 ;  /* 0x00000005060075a7 */ /* 0x001064000800017f */
[----:B-1----:R-:W-:Y:S05]  /*71a0*/  @!P0 NANOSLEEP.SYNCS 0x989680 ;  /* 0x009896800000895d */ /* 0x002fea0003900000 */
[----:B------:R-:W1:Y:S02]  /*71b0*/  @!P0 SYNCS.PHASECHK.TRANS64 P0, [R6+URZ], R5 ;  /* 0x00000005060085a7 */ /* 0x000e64000800007f */
[----:B-1----:R-:W-:Y:S05]  /*71c0*/  @!P0 BRA `(.L_x_139) ;  /* 0xfffffffc00f08947 */ /* 0x002fea000383ffff */
[----:B------:R-:W-:Y:S05]  /*71d0*/  BRA `(.L_x_176) ;  /* 0xfffffff000e47947 */ /* 0x000fea000383ffff */
.L_x_140:
[----:B0-----:R0:W1:Y:S02]  /*71e0*/  SYNCS.PHASECHK.TRANS64.TRYWAIT P0, [R9+URZ], R4 ;  /* 0x00000004090075a7 */ /* 0x001064000800017f */
[----:B-1----:R-:W-:Y:S05]  /*71f0*/  @!P0 NANOSLEEP.SYNCS 0x989680 ;  /* 0x009896800000895d */ /* 0x002fea0003900000 */
[----:B------:R-:W1:Y:S02]  /*7200*/  @!P0 SYNCS.PHASECHK.TRANS64 P0, [R9+URZ], R4 ;  /* 0x00000004090085a7 */ /* 0x000e64000800007f */
[----:B-1----:R-:W-:Y:S05]  /*7210*/  @!P0 BRA `(.L_x_140) ;  /* 0xfffffffc00f08947 */ /* 0x002fea000383ffff */
[----:B------:R-:W-:Y:S05]  /*7220*/  BRA `(.L_x_177) ;  /* 0xfffffff000f47947 */ /* 0x000fea000383ffff */
.L_x_141:
[----:B0-----:R0:W1:Y:S02]  /*7230*/  SYNCS.PHASECHK.TRANS64.TRYWAIT P0, [R6+URZ], R5 ;  /* 0x00000005060075a7 */ /* 0x001064000800017f */
[----:B-1----:R-:W-:Y:S05]  /*7240*/  @!P0 NANOSLEEP.SYNCS 0x989680 ;  /* 0x009896800000895d */ /* 0x002fea0003900000 */
[----:B------:R-:W1:Y:S02]  /*7250*/  @!P0 SYNCS.PHASECHK.TRANS64 P0, [R6+URZ], R5 ;  /* 0x00000005060085a7 */ /* 0x000e64000800007f */
[----:B-1----:R-:W-:Y:S05]  /*7260*/  @!P0 BRA `(.L_x_141) ;  /* 0xfffffffc00f08947 */ /* 0x002fea000383ffff */
[----:B------:R-:W-:Y:S05]  /*7270*/  BRA `(.L_x_178) ;  /* 0xfffffff400047947 */ /* 0x000fea000383ffff */
.L_x_142:
[----:B0-----:R0:W1:Y:S02]  /*7280*/  SYNCS.PHASECHK.TRANS64.TRYWAIT P0, [R9+URZ], R4 ;  /* 0x00000004090075a7 */ /* 0x001064000800017f */
[----:B-1----:R-:W-:Y:S05]  /*7290*/  @!P0 NANOSLEEP.SYNCS 0x989680 ;  /* 0x009896800000895d */ /* 0x002fea0003900000 */
[----:B------:R-:W1:Y:S02]  /*72a0*/  @!P0 SYNCS.PHASECHK.TRANS64 P0, [R9+URZ], R4 ;  /* 0x00000004090085a7 */ /* 0x000e64000800007f */
[----:B-1----:R-:W-:Y:S05]  /*72b0*/  @!P0 BRA `(.L_x_142) ;  /* 0xfffffffc00f08947 */ /* 0x002fea000383ffff */
[----:B------:R-:W-:Y:S05]  /*72c0*/  BRA `(.L_x_179) ;  /* 0xfffffff400147947 */ /* 0x000fea000383ffff */
.L_x_143:
[----:B-1----:R1:W2:Y:S02]  /*72d0*/  SYNCS.PHASECHK.TRANS64.TRYWAIT P0, [R6+URZ], R5 ;  /* 0x00000005060075a7 */ /* 0x0022a4000800017f */
[----:B--2---:R-:W-:Y:S05]  /*72e0*/  @!P0 NANOSLEEP.SYNCS 0x989680 ;  /* 0x009896800000895d */ /* 0x004fea0003900000 */
[----:B------:R-:W2:Y:S02]  /*72f0*/  @!P0 SYNCS.PHASECHK.TRANS64 P0, [R6+URZ], R5 ;  /* 0x00000005060085a7 */ /* 0x000ea4000800007f */
[----:B--2---:R-:W-:Y:S05]  /*7300*/  @!P0 BRA `(.L_x_143) ;  /* 0xfffffffc00f08947 */ /* 0x004fea000383ffff */
[----:B------:R-:W-:Y:S05]  /*7310*/  BRA `(.L_x_180) ;  /* 0xfffffff4001c7947 */ /* 0x000fea000383ffff */
.L_x_181:
[----:B------:R-:W-:-:S00]  /*7320*/  BRA `(.L_x_181) ;  /* 0xfffffffc00fc7947 */ /* 0x000fc0000383ffff */
[----:B------:R-:W-:-:S00]  /*7330*/  NOP ;  /* 0x0000000000007918 */ /* 0x000fc00000000000 */
        /* <DEDUP_REMOVED lines=12> */
.L_x_182:


//--------------------- .nv.global.init           --------------------------
	.section	.nv.global.init,"aw",@progbits
.nv.global.init:
	.type		$str$22,@object
	.size		$str$22,($str$23 - $str$22)
$str$22:
        /*0000*/ 	.byte	0x6b, 0x5f, 0x74, 0x69, 0x6c, 0x65, 0x5f, 0x63, 0x6f, 0x75, 0x6e, 0x74, 0x20, 0x3e, 0x3d, 0x20
        /*0010*/ 	.byte	0x31, 0x00
	.type		$str$23,@object
	.size		$str$23,(__unnamed_1 - $str$23)
$str$23:
        /*0012*/ 	.byte	0x2f, 0x74, 0x6d, 0x70, 0x2f, 0x63, 0x75, 0x74, 0x6c, 0x61, 0x73, 0x73, 0x5f, 0x73, 0x77, 0x65
        /*0022*/ 	.byte	0x65, 0x70, 0x5f, 0x73, 0x72, 0x63, 0x2f, 0x69, 0x6e, 0x63, 0x6c, 0x75, 0x64, 0x65, 0x2f, 0x63
        /*0032*/ 	.byte	0x75, 0x74, 0x6c, 0x61, 0x73, 0x73, 0x2f, 0x67, 0x65, 0x6d, 0x6d, 0x2f, 0x63, 0x6f, 0x6c, 0x6c
        /*0042*/ 	.byte	0x65, 0x63, 0x74, 0x69, 0x76, 0x65, 0x2f, 0x73, 0x6d, 0x39, 0x30, 0x5f, 0x6d, 0x6d, 0x61, 0x5f
        /*0052*/ 	.byte	0x74, 0x6d, 0x61, 0x5f, 0x67, 0x6d, 0x6d, 0x61, 0x5f, 0x73, 0x73, 0x5f, 0x77, 0x61, 0x72, 0x70
        /*0062*/ 	.byte	0x73, 0x70, 0x65, 0x63, 0x69, 0x61, 0x6c, 0x69, 0x7a, 0x65, 0x64, 0x2e, 0x68, 0x70, 0x70, 0x00
	.type		__unnamed_1,@object
	.size		__unnamed_1,(.L_0 - __unnamed_1)
__unnamed_1:
        /*0072*/ 	.byte	0x76, 0x6f, 0x69, 0x64, 0x20, 0x63, 0x75, 0x74, 0x6c, 0x61, 0x73, 0x73, 0x3a, 0x3a, 0x67, 0x65
        /* <DEDUP_REMOVED lines=179> */
        /*0bb2*/ 	.byte	0x74, 0x69, 0x74, 0x79, 0x5d, 0x00
.L_0:


//--------------------- .nv.shared._ZN7cutlass13device_kernelINS_4gemm6kernel13GemmUniversalIN4cute5tupleIJiiiiEEENS1_10collective13CollectiveMmaINS1_34MainloopSm90TmaGmmaWarpSpecializedILi28ENS5_IJNS4_1CILi1EEESB_SB_EEENS1_32KernelTmaWarpSpecializedPingpongEEENS5_IJNSA_ILi64EEESF_NSA_ILi32EEEEEENS_6half_tENS5_IJSB_llEEESI_NS5_IJlSB_lEEENS4_8TiledMMAINS4_8MMA_AtomIJNS4_4SM904GMMA25MMA_64x64x16_F32F16F16_SSILNSO_5MajorE1ELSQ_0ELNSO_7ScaleInE1ELSR_1EEEEEENS4_6LayoutISC_NS5_IJNSA_ILi0EEESV_SV_EEEEENS5_IJNS4_10UnderscoreESY_SY_EEEEENS4_13SM90_TMA_LOADENS4_14ComposedLayoutINS4_7SwizzleILi3ELi4ELi3EEENS4_18smem_ptr_flag_bitsILi16EEENSU_INS5_IJSF_NSA_ILi8EEEEEENS5_IJSB_SF_EEEEEEEvNS4_8identityES11_NS12_INS13_ILi2ELi4ELi3EEES16_NSU_INS5_IJS17_SG_EEENS5_IJSG_SB_EEEEEEEvS1C_EENS_8epilogue10collective6detail29Sm90TmaWarpSpecializedAdapterINS1K_15DefaultEpilogueISI_SK_SK_NS1J_6thread17LinearCombinationISI_Li1EffLNS1O_9ScaleType4KindE0ELNS_15FloatRoundStyleE2ESI_EENS1_15EpilogueDefaultEEEEEvvEEEEvNT_6ParamsE --------------------------
	.section	.nv.shared._ZN7cutlass13device_kernelINS_4gemm6kernel13GemmUniversalIN4cute5tupleIJiiiiEEENS1_10collective13CollectiveMmaINS1_34MainloopSm90TmaGmmaWarpSpecializedILi28ENS5_IJNS4_1CILi1EEESB_SB_EEENS1_32KernelTmaWarpSpecializedPingpongEEENS5_IJNSA_ILi64EEESF_NSA_ILi32EEEEEENS_6half_tENS5_IJSB_llEEESI_NS5_IJlSB_lEEENS4_8TiledMMAINS4_8MMA_AtomIJNS4_4SM904GMMA25MMA_64x64x16_F32F16F16_SSILNSO_5MajorE1ELSQ_0ELNSO_7ScaleInE1ELSR_1EEEEEENS4_6LayoutISC_NS5_IJNSA_ILi0EEESV_SV_EEEEENS5_IJNS4_10UnderscoreESY_SY_EEEEENS4_13SM90_TMA_LOADENS4_14ComposedLayoutINS4_7SwizzleILi3ELi4ELi3EEENS4_18smem_ptr_flag_bitsILi16EEENSU_INS5_IJSF_NSA_ILi8EEEEEENS5_IJSB_SF_EEEEEEEvNS4_8identityES11_NS12_INS13_ILi2ELi4ELi3EEES16_NSU_INS5_IJS17_SG_EEENS5_IJSG_SB_EEEEEEEvS1C_EENS_8epilogue10collective6detail29Sm90TmaWarpSpecializedAdapterINS1K_15DefaultEpilogueISI_SK_SK_NS1J_6thread17LinearCombinationISI_Li1EffLNS1O_9ScaleType4KindE0ELNS_15FloatRoundStyleE2ESI_EENS1_15EpilogueDefaultEEEEEvvEEEEvNT_6ParamsE,"aw",@nobits
	.sectionflags	@""
	.align	16
	.zero		1024


//--------------------- .nv.shared.reserved.0     --------------------------
	.section	.nv.shared.reserved.0,"aw",@nobits
	.weak		__nv_reservedSMEM_offset_0_alias
	.size		__nv_reservedSMEM_offset_0_alias, 0, 0
	.other		__nv_reservedSMEM_offset_0_alias,@"STO_CUDA_RESERVED_SHARED STV_DEFAULT"
__nv_reservedSMEM_offset_0_alias:
	.zero		0


//--------------------- .nv.global                --------------------------
	.section	.nv.global,"aw",@nobits
.nv.global:
	.type		_ZN40_INTERNAL_e52b5a99_4_k_cu_01e03677_209734cute1_E,@object
	.size		_ZN40_INTERNAL_e52b5a99_4_k_cu_01e03677_209734cute1_E,(_ZN40_INTERNAL_e52b5a99_4_k_cu_01e03677_209734cuda3std3__45__cpo6cbeginE - _ZN40_INTERNAL_e52b5a99_4_k_cu_01e03677_209734cute1_E)
_ZN40_INTERNAL_e52b5a99_4_k_cu_01e03677_209734cute1_E:
	.zero		1
	.type		_ZN40_INTERNAL_e52b5a99_4_k_cu_01e03677_209734cuda3std3__45__cpo6cbeginE,@object
	.size		_ZN40_INTERNAL_e52b5a99_4_k_cu_01e03677_209734cuda3std3__45__cpo6cbeginE,(_ZN40_INTERNAL_e52b5a99_4_k_cu_01e03677_209734cuda3std3__48in_placeE - _ZN40_INTERNAL_e52b5a99_4_k_cu_01e03677_209734cuda3std3__45__cpo6cbeginE)
_ZN40_INTERNAL_e52b5a99_4_k_cu_01e03677_209734cuda3std3__45__cpo6cbeginE:
	.zero		1
	.type		_ZN40_INTERNAL_e52b5a99_4_k_cu_01e03677_209734cuda3std3__48in_placeE,@object
	.size		_ZN40_INTERNAL_e52b5a99_4_k_cu_01e03677_209734cuda3std3__48in_placeE,(_ZN40_INTERNAL_e52b5a99_4_k_cu_01e03677_209734cuda3std6ranges3__45__cpo9iter_moveE - _ZN40_INTERNAL_e52b5a99_4_k_cu_01e03677_209734cuda3std3__48in_placeE)
_ZN40_INTERNAL_e52b5a99_4_k_cu_01e03677_209734cuda3std3__48in_placeE:
	.zero		1
	.type		_ZN40_INTERNAL_e52b5a99_4_k_cu_01e03677_209734cuda3std6ranges3__45__cpo9iter_moveE,@object
	.size		_ZN40_INTERNAL_e52b5a99_4_k_cu_01e03677_209734cuda3std6ranges3__45__cpo9iter_moveE,(_ZN40_INTERNAL_e52b5a99_4_k_cu_01e03677_209734cuda3std3__45__cpo5beginE - _ZN40_INTERNAL_e52b5a99_4_k_cu_01e03677_209734cuda3std6ranges3__45__cpo9iter_moveE)
_ZN40_INTERNAL_e52b5a99_4_k_cu_01e03677_209734cuda3std6ranges3__45__cpo9iter_moveE:
	.zero		1
	.type		_ZN40_INTERNAL_e52b5a99_4_k_cu_01e03677_209734cuda3std3__45__cpo5beginE,@object
	.size		_ZN40_INTERNAL_e52b5a99_4_k_cu_01e03677_209734cuda3std3__45__cpo5beginE,(_ZN40_INTERNAL_e52b5a99_4_k_cu_01e03677_209734cuda3std3__442_GLOBAL__N__e52b5a99_4_k_cu_01e03677_209736ignoreE - _ZN40_INTERNAL_e52b5a99_4_k_cu_01e03677_209734cuda3std3__45__cpo5beginE)
_ZN40_INTERNAL_e52b5a99_4_k_cu_01e03677_209734cuda3std3__45__cpo5beginE:
	.zero		1
	.type		_ZN40_INTERNAL_e52b5a99_4_k_cu_01e03677_209734cuda3std3__442_GLOBAL__N__e52b5a99_4_k_cu_01e03677_209736ignoreE,@object
	.size		_ZN40_INTERNAL_e52b5a99_4_k_cu_01e03677_209734cuda3std3__442_GLOBAL__N__e52b5a99_4_k_cu_01e03677_209736ignoreE,(_ZN40_INTERNAL_e52b5a99_4_k_cu_01e03677_209734cute7productE - _ZN40_INTERNAL_e52b5a99_4_k_cu_01e03677_209734cuda3std3__442_GLOBAL__N__e52b5a99_4_k_cu_01e03677_209736ignoreE)
_ZN40_INTERNAL_e52b5a99_4_k_cu_01e03677_209734cuda3std3__442_GLOBAL__N__e52b5a99_4_k_cu_01e03677_209736ignoreE:
	.zero		1
	.type		_ZN40_INTERNAL_e52b5a99_4_k_cu_01e03677_209734cute7productE,@object
	.size		_ZN40_INTERNAL_e52b5a99_4_k_cu_01e03677_209734cute7productE,(_ZN40_INTERNAL_e52b5a99_4_k_cu_01e03677_209734cuda3std3__45__cpo3endE - _ZN40_INTERNAL_e52b5a99_4_k_cu_01e03677_209734cute7productE)
_ZN40_INTERNAL_e52b5a99_4_k_cu_01e03677_209734cute7productE:
	.zero		1
	.type		_ZN40_INTERNAL_e52b5a99_4_k_cu_01e03677_209734cuda3std3__45__cpo3endE,@object
	.size		_ZN40_INTERNAL_e52b5a99_4_k_cu_01e03677_209734cuda3std3__45__cpo3endE,(_ZN40_INTERNAL_e52b5a99_4_k_cu_01e03677_209734cuda3std3__419piecewise_constructE - _ZN40_INTERNAL_e52b5a99_4_k_cu_01e03677_209734cuda3std3__45__cpo3endE)
_ZN40_INTERNAL_e52b5a99_4_k_cu_01e03677_209734cuda3std3__45__cpo3endE:
	.zero		1
	.type		_ZN40_INTERNAL_e52b5a99_4_k_cu_01e03677_209734cuda3std3__419piecewise_constructE,@object
	.size		_ZN40_INTERNAL_e52b5a99_4_k_cu_01e03677_209734cuda3std3__419piecewise_constructE,(_ZN40_INTERNAL_e52b5a99_4_k_cu_01e03677_209734cuda3std3__45__cpo4cendE - _ZN40_INTERNAL_e52b5a99_4_k_cu_01e03677_209734cuda3std3__419piecewise_constructE)
_ZN40_INTERNAL_e52b5a99_4_k_cu_01e03677_209734cuda3std3__419piecewise_constructE:
	.zero		1
	.type		_ZN40_INTERNAL_e52b5a99_4_k_cu_01e03677_209734cuda3std3__45__cpo4cendE,@object
	.size		_ZN40_INTERNAL_e52b5a99_4_k_cu_01e03677_209734cuda3std3__45__cpo4cendE,(_ZN40_INTERNAL_e52b5a99_4_k_cu_01e03677_209734cuda3std6ranges3__45__cpo4swapE - _ZN40_INTERNAL_e52b5a99_4_k_cu_01e03677_209734cuda3std3__45__cpo4cendE)
_ZN40_INTERNAL_e52b5a99_4_k_cu_01e03677_209734cuda3std3__45__cpo4cendE:
	.zero		1
	.type		_ZN40_INTERNAL_e52b5a99_4_k_cu_01e03677_209734cuda3std6ranges3__45__cpo4swapE,@object
	.size		_ZN40_INTERNAL_e52b5a99_4_k_cu_01e03677_209734cuda3std6ranges3__45__cpo4swapE,(.L_8 - _ZN40_INTERNAL_e52b5a99_4_k_cu_01e03677_209734cuda3std6ranges3__45__cpo4swapE)
_ZN40_INTERNAL_e52b5a99_4_k_cu_01e03677_209734cuda3std6ranges3__45__cpo4swapE:
	.zero		1
.L_8:


//--------------------- .nv.constant0._ZN7cutlass13device_kernelINS_4gemm6kernel13GemmUniversalIN4cute5tupleIJiiiiEEENS1_10collective13CollectiveMmaINS1_34MainloopSm90TmaGmmaWarpSpecializedILi28ENS5_IJNS4_1CILi1EEESB_SB_EEENS1_32KernelTmaWarpSpecializedPingpongEEENS5_IJNSA_ILi64EEESF_NSA_ILi32EEEEEENS_6half_tENS5_IJSB_llEEESI_NS5_IJlSB_lEEENS4_8TiledMMAINS4_8MMA_AtomIJNS4_4SM904GMMA25MMA_64x64x16_F32F16F16_SSILNSO_5MajorE1ELSQ_0ELNSO_7ScaleInE1ELSR_1EEEEEENS4_6LayoutISC_NS5_IJNSA_ILi0EEESV_SV_EEEEENS5_IJNS4_10UnderscoreESY_SY_EEEEENS4_13SM90_TMA_LOADENS4_14ComposedLayoutINS4_7SwizzleILi3ELi4ELi3EEENS4_18smem_ptr_flag_bitsILi16EEENSU_INS5_IJSF_NSA_ILi8EEEEEENS5_IJSB_SF_EEEEEEEvNS4_8identityES11_NS12_INS13_ILi2ELi4ELi3EEES16_NSU_INS5_IJS17_SG_EEENS5_IJSG_SB_EEEEEEEvS1C_EENS_8epilogue10collective6detail29Sm90TmaWarpSpecializedAdapterINS1K_15DefaultEpilogueISI_SK_SK_NS1J_6thread17LinearCombinationISI_Li1EffLNS1O_9ScaleType4KindE0ELNS_15FloatRoundStyleE2ESI_EENS1_15EpilogueDefaultEEEEEvvEEEEvNT_6ParamsE --------------------------
	.section	.nv.constant0._ZN7cutlass13device_kernelINS_4gemm6kernel13GemmUniversalIN4cute5tupleIJiiiiEEENS1_10collective13CollectiveMmaINS1_34MainloopSm90TmaGmmaWarpSpecializedILi28ENS5_IJNS4_1CILi1EEESB_SB_EEENS1_32KernelTmaWarpSpecializedPingpongEEENS5_IJNSA_ILi64EEESF_NSA_ILi32EEEEEENS_6half_tENS5_IJSB_llEEESI_NS5_IJlSB_lEEENS4_8TiledMMAINS4_8MMA_AtomIJNS4_4SM904GMMA25MMA_64x64x16_F32F16F16_SSILNSO_5MajorE1ELSQ_0ELNSO_7ScaleInE1ELSR_1EEEEEENS4_6LayoutISC_NS5_IJNSA_ILi0EEESV_SV_EEEEENS5_IJNS4_10UnderscoreESY_SY_EEEEENS4_13SM90_TMA_LOADENS4_14ComposedLayoutINS4_7SwizzleILi3ELi4ELi3EEENS4_18smem_ptr_flag_bitsILi16EEENSU_INS5_IJSF_NSA_ILi8EEEEEENS5_IJSB_SF_EEEEEEEvNS4_8identityES11_NS12_INS13_ILi2ELi4ELi3EEES16_NSU_INS5_IJS17_SG_EEENS5_IJSG_SB_EEEEEEEvS1C_EENS_8epilogue10collective6detail29Sm90TmaWarpSpecializedAdapterINS1K_15DefaultEpilogueISI_SK_SK_NS1J_6thread17LinearCombinationISI_Li1EffLNS1O_9ScaleType4KindE0ELNS_15FloatRoundStyleE2ESI_EENS1_15EpilogueDefaultEEEEEvvEEEEvNT_6ParamsE,"a",@progbits
	.sectionflags	@""
	.align	4
.nv.constant0._ZN7cutlass13device_kernelINS_4gemm6kernel13GemmUniversalIN4cute5tupleIJiiiiEEENS1_10collective13CollectiveMmaINS1_34MainloopSm90TmaGmmaWarpSpecializedILi28ENS5_IJNS4_1CILi1EEESB_SB_EEENS1_32KernelTmaWarpSpecializedPingpongEEENS5_IJNSA_ILi64EEESF_NSA_ILi32EEEEEENS_6half_tENS5_IJSB_llEEESI_NS5_IJlSB_lEEENS4_8TiledMMAINS4_8MMA_AtomIJNS4_4SM904GMMA25MMA_64x64x16_F32F16F16_SSILNSO_5MajorE1ELSQ_0ELNSO_7ScaleInE1ELSR_1EEEEEENS4_6LayoutISC_NS5_IJNSA_ILi0EEESV_SV_EEEEENS5_IJNS4_10UnderscoreESY_SY_EEEEENS4_13SM90_TMA_LOADENS4_14ComposedLayoutINS4_7SwizzleILi3ELi4ELi3EEENS4_18smem_ptr_flag_bitsILi16EEENSU_INS5_IJSF_NSA_ILi8EEEEEENS5_IJSB_SF_EEEEEEEvNS4_8identityES11_NS12_INS13_ILi2ELi4ELi3EEES16_NSU_INS5_IJS17_SG_EEENS5_IJSG_SB_EEEEEEEvS1C_EENS_8epilogue10collective6detail29Sm90TmaWarpSpecializedAdapterINS1K_15DefaultEpilogueISI_SK_SK_NS1J_6thread17LinearCombinationISI_Li1EffLNS1O_9ScaleType4KindE0ELNS_15FloatRoundStyleE2ESI_EENS1_15EpilogueDefaultEEEEEvvEEEEvNT_6ParamsE:
	.zero		1664


//--------------------- SYMBOLS --------------------------

	.type		.nv.reservedSmem.offset0,@object
	.size		.nv.reservedSmem.offset0,0x4
	.type		__assertfail,@function
